// auto-generated by cutlass_sweep.gemm — config: {"arch": "sm_90", "cluster_m": 2, "cluster_n": 1, "dtype": "e4m3", "dtype_b": "e4m3", "layout": "nt", "stages": 0, "tile_k": 64, "tile_m": 128, "tile_n": 160}
#include "cutlass/cutlass.h"
#include "cutlass/gemm/collective/collective_builder.hpp"
#include "cutlass/gemm/device/gemm_universal_adapter.h"
#include "cutlass/gemm/kernel/gemm_universal.hpp"
#include "cutlass/epilogue/collective/collective_builder.hpp"

using ElemA = cutlass::float_e4m3_t;
using ElemB = cutlass::float_e4m3_t;
using ElemCD = cutlass::float_e4m3_t;
using Acc  = float;
using TileShape    = cute::Shape<cute::_128, cute::_160, cute::_64>;
using ClusterShape = cute::Shape<cute::_2, cute::_1, cute::_1>;

using CollectiveEpilogue = typename cutlass::epilogue::collective::CollectiveBuilder<
    cutlass::arch::Sm90, cutlass::arch::OpClassTensorOp,
    TileShape, ClusterShape,
    cutlass::epilogue::collective::EpilogueTileAuto,
    Acc, Acc,
    ElemCD, cutlass::layout::RowMajor, 128 / cutlass::sizeof_bits<ElemCD>::value,
    ElemCD, cutlass::layout::RowMajor, 128 / cutlass::sizeof_bits<ElemCD>::value,
    cutlass::epilogue::collective::EpilogueScheduleAuto
  >::CollectiveOp;

using CollectiveMainloop = typename cutlass::gemm::collective::CollectiveBuilder<
    cutlass::arch::Sm90, cutlass::arch::OpClassTensorOp,
    ElemA, cutlass::layout::RowMajor, 128 / cutlass::sizeof_bits<ElemA>::value,
    ElemB, cutlass::layout::ColumnMajor, 128 / cutlass::sizeof_bits<ElemB>::value,
    Acc,
    TileShape, ClusterShape,
    cutlass::gemm::collective::StageCountAutoCarveout<static_cast<int>(sizeof(typename CollectiveEpilogue::SharedStorage))>,
    cutlass::gemm::collective::KernelScheduleAuto
  >::CollectiveOp;

using GemmKernel = cutlass::gemm::kernel::GemmUniversal<
    cute::Shape<int,int,int,int>,
    CollectiveMainloop,
    CollectiveEpilogue
>;
using Gemm = cutlass::gemm::device::GemmUniversalAdapter<GemmKernel>;

// Force the device kernel symbol into the cubin without needing a host main.
auto* _anchor = &cutlass::device_kernel<GemmKernel>;


// ===== COMPILED SASS (sm_90a) =====

	.target	sm_90a

	.elftype	@"ET_EXEC"


//--------------------- .note.nv.tkinfo           --------------------------
	.section	.note.nv.tkinfo,"",@"SHT_NOTE"
	.sectionflags	@"SHF_NOTE_NV_TKINFO"
	.tkinfo
        /*0018*/ 	.word	0x00000002
        /*0030*/ 	.string	""
        /*0030*/ 	.string	"ptxas"
        /*0030*/ 	.string	"Cuda compilation tools, release 13.0, V13.0.88"
        /*0030*/ 	.string	"Build cuda_13.0.r13.0/compiler.36424714_0"
        /*0030*/ 	.string	"-arch sm_90a -m 64 "



//--------------------- .note.nv.cuinfo           --------------------------
	.section	.note.nv.cuinfo,"",@"SHT_NOTE"
	.sectionflags	@"SHF_NOTE_NV_CUINFO"
        /*0018*/ 	.short	0x0002
        /*001a*/ 	.short	0x005a
        /*001c*/ 	.short	0x0082
	.zero		2


//--------------------- .nv.info                  --------------------------
	.section	.nv.info,"",@"SHT_CUDA_INFO"
	.align	4


	//----- nvinfo : EIATTR_REGCOUNT
	.align		4
        /*0000*/ 	.byte	0x04, 0x2f
        /*0002*/ 	.short	(.L_12 - .L_11)
	.align		4
.L_11:
        /*0004*/ 	.word	index@(_ZN7cutlass13device_kernelINS_4gemm6kernel13GemmUniversalIN4cute5tupleIJiiiiEEENS1_10collective13CollectiveMmaINS1_37MainloopSm90TmaGmmaWarpSpecializedFP8ILi12ENS5_IJNS4_1CILi2EEENSA_ILi1EEESC_EEENS1_35KernelTmaWarpSpecializedCooperativeEEENS5_IJNSA_ILi128EEENSA_ILi160EEENSA_ILi64EEEEEENS_12float_e4m3_tENS5_IJlSC_lEEESK_SL_NS4_8TiledMMAINS4_8MMA_AtomIJNS4_4SM904GMMA30MMA_64x32x32_F32E4M3E4M3_SS_TNILNSP_7ScaleInE1ELSR_1EEEEEENS4_6LayoutISD_NS5_IJSC_NSA_ILi0EEESV_EEEEENS5_IJNS4_10UnderscoreESY_SY_EEEEENS4_13SM90_TMA_LOADENS4_14ComposedLayoutINS4_7SwizzleILi2ELi4ELi3EEENS4_18smem_ptr_flag_bitsILi8EEENSU_INS5_IJNSA_ILi8EEESI_EEENS5_IJSI_SC_EEEEEEEvNS4_8identityENS4_23SM90_TMA_LOAD_MULTICASTES1B_vS1C_EENS_8epilogue10collective6detail29Sm90TmaWarpSpecializedAdapterINS1G_15DefaultEpilogueISK_SL_SL_NS1F_6thread17LinearCombinationISK_Li1EffLNS1K_9ScaleType4KindE0ELNS_15FloatRoundStyleE2ESK_EENS1_15EpilogueDefaultEEEEEvvEEEEvNT_6ParamsE)
        /*0008*/ 	.word	0x000000a8


	//----- nvinfo : EIATTR_FRAME_SIZE
	.align		4
.L_12:
        /*000c*/ 	.byte	0x04, 0x11
        /*000e*/ 	.short	(.L_14 - .L_13)
	.align		4
.L_13:
        /*0010*/ 	.word	index@(_ZN7cutlass13device_kernelINS_4gemm6kernel13GemmUniversalIN4cute5tupleIJiiiiEEENS1_10collective13CollectiveMmaINS1_37MainloopSm90TmaGmmaWarpSpecializedFP8ILi12ENS5_IJNS4_1CILi2EEENSA_ILi1EEESC_EEENS1_35KernelTmaWarpSpecializedCooperativeEEENS5_IJNSA_ILi128EEENSA_ILi160EEENSA_ILi64EEEEEENS_12float_e4m3_tENS5_IJlSC_lEEESK_SL_NS4_8TiledMMAINS4_8MMA_AtomIJNS4_4SM904GMMA30MMA_64x32x32_F32E4M3E4M3_SS_TNILNSP_7ScaleInE1ELSR_1EEEEEENS4_6LayoutISD_NS5_IJSC_NSA_ILi0EEESV_EEEEENS5_IJNS4_10UnderscoreESY_SY_EEEEENS4_13SM90_TMA_LOADENS4_14ComposedLayoutINS4_7SwizzleILi2ELi4ELi3EEENS4_18smem_ptr_flag_bitsILi8EEENSU_INS5_IJNSA_ILi8EEESI_EEENS5_IJSI_SC_EEEEEEEvNS4_8identityENS4_23SM90_TMA_LOAD_MULTICASTES1B_vS1C_EENS_8epilogue10collective6detail29Sm90TmaWarpSpecializedAdapterINS1G_15DefaultEpilogueISK_SL_SL_NS1F_6thread17LinearCombinationISK_Li1EffLNS1K_9ScaleType4KindE0ELNS_15FloatRoundStyleE2ESK_EENS1_15EpilogueDefaultEEEEEvvEEEEvNT_6ParamsE)
        /*0014*/ 	.word	0x00000000


	//----- nvinfo : EIATTR_MIN_STACK_SIZE
	.align		4
.L_14:
        /*0018*/ 	.byte	0x04, 0x12
        /*001a*/ 	.short	(.L_16 - .L_15)
	.align		4
.L_15:
        /*001c*/ 	.word	index@(_ZN7cutlass13device_kernelINS_4gemm6kernel13GemmUniversalIN4cute5tupleIJiiiiEEENS1_10collective13CollectiveMmaINS1_37MainloopSm90TmaGmmaWarpSpecializedFP8ILi12ENS5_IJNS4_1CILi2EEENSA_ILi1EEESC_EEENS1_35KernelTmaWarpSpecializedCooperativeEEENS5_IJNSA_ILi128EEENSA_ILi160EEENSA_ILi64EEEEEENS_12float_e4m3_tENS5_IJlSC_lEEESK_SL_NS4_8TiledMMAINS4_8MMA_AtomIJNS4_4SM904GMMA30MMA_64x32x32_F32E4M3E4M3_SS_TNILNSP_7ScaleInE1ELSR_1EEEEEENS4_6LayoutISD_NS5_IJSC_NSA_ILi0EEESV_EEEEENS5_IJNS4_10UnderscoreESY_SY_EEEEENS4_13SM90_TMA_LOADENS4_14ComposedLayoutINS4_7SwizzleILi2ELi4ELi3EEENS4_18smem_ptr_flag_bitsILi8EEENSU_INS5_IJNSA_ILi8EEESI_EEENS5_IJSI_SC_EEEEEEEvNS4_8identityENS4_23SM90_TMA_LOAD_MULTICASTES1B_vS1C_EENS_8epilogue10collective6detail29Sm90TmaWarpSpecializedAdapterINS1G_15DefaultEpilogueISK_SL_SL_NS1F_6thread17LinearCombinationISK_Li1EffLNS1K_9ScaleType4KindE0ELNS_15FloatRoundStyleE2ESK_EENS1_15EpilogueDefaultEEEEEvvEEEEvNT_6ParamsE)
        /*0020*/ 	.word	0x00000000
.L_16:


//--------------------- .nv.compat                --------------------------
	.section	.nv.compat,"",@"SHT_CUDA_COMPAT_INFO"
	.align	4
        /*0000*/ 	.byte	0x02, 0x09, 0x01, 0x00, 0x02, 0x02, 0x04, 0x00, 0x02, 0x05, 0x05, 0x00, 0x03, 0x07, 0x01, 0x01
        /*0010*/ 	.byte	0x02, 0x03, 0x01, 0x00, 0x02, 0x06, 0x01, 0x00, 0x04, 0x0b, 0x08, 0x00, 0x00, 0x00, 0x00, 0x00
        /*0020*/ 	.byte	0x00, 0x00, 0x00, 0x00


//--------------------- .nv.info._ZN7cutlass13device_kernelINS_4gemm6kernel13GemmUniversalIN4cute5tupleIJiiiiEEENS1_10collective13CollectiveMmaINS1_37MainloopSm90TmaGmmaWarpSpecializedFP8ILi12ENS5_IJNS4_1CILi2EEENSA_ILi1EEESC_EEENS1_35KernelTmaWarpSpecializedCooperativeEEENS5_IJNSA_ILi128EEENSA_ILi160EEENSA_ILi64EEEEEENS_12float_e4m3_tENS5_IJlSC_lEEESK_SL_NS4_8TiledMMAINS4_8MMA_AtomIJNS4_4SM904GMMA30MMA_64x32x32_F32E4M3E4M3_SS_TNILNSP_7ScaleInE1ELSR_1EEEEEENS4_6LayoutISD_NS5_IJSC_NSA_ILi0EEESV_EEEEENS5_IJNS4_10UnderscoreESY_SY_EEEEENS4_13SM90_TMA_LOADENS4_14ComposedLayoutINS4_7SwizzleILi2ELi4ELi3EEENS4_18smem_ptr_flag_bitsILi8EEENSU_INS5_IJNSA_ILi8EEESI_EEENS5_IJSI_SC_EEEEEEEvNS4_8identityENS4_23SM90_TMA_LOAD_MULTICASTES1B_vS1C_EENS_8epilogue10collective6detail29Sm90TmaWarpSpecializedAdapterINS1G_15DefaultEpilogueISK_SL_SL_NS1F_6thread17LinearCombinationISK_Li1EffLNS1K_9ScaleType4KindE0ELNS_15FloatRoundStyleE2ESK_EENS1_15EpilogueDefaultEEEEEvvEEEEvNT_6ParamsE --------------------------
	.section	.nv.info._ZN7cutlass13device_kernelINS_4gemm6kernel13GemmUniversalIN4cute5tupleIJiiiiEEENS1_10collective13CollectiveMmaINS1_37MainloopSm90TmaGmmaWarpSpecializedFP8ILi12ENS5_IJNS4_1CILi2EEENSA_ILi1EEESC_EEENS1_35KernelTmaWarpSpecializedCooperativeEEENS5_IJNSA_ILi128EEENSA_ILi160EEENSA_ILi64EEEEEENS_12float_e4m3_tENS5_IJlSC_lEEESK_SL_NS4_8TiledMMAINS4_8MMA_AtomIJNS4_4SM904GMMA30MMA_64x32x32_F32E4M3E4M3_SS_TNILNSP_7ScaleInE1ELSR_1EEEEEENS4_6LayoutISD_NS5_IJSC_NSA_ILi0EEESV_EEEEENS5_IJNS4_10UnderscoreESY_SY_EEEEENS4_13SM90_TMA_LOADENS4_14ComposedLayoutINS4_7SwizzleILi2ELi4ELi3EEENS4_18smem_ptr_flag_bitsILi8EEENSU_INS5_IJNSA_ILi8EEESI_EEENS5_IJSI_SC_EEEEEEEvNS4_8identityENS4_23SM90_TMA_LOAD_MULTICASTES1B_vS1C_EENS_8epilogue10collective6detail29Sm90TmaWarpSpecializedAdapterINS1G_15DefaultEpilogueISK_SL_SL_NS1F_6thread17LinearCombinationISK_Li1EffLNS1K_9ScaleType4KindE0ELNS_15FloatRoundStyleE2ESK_EENS1_15EpilogueDefaultEEEEEvvEEEEvNT_6ParamsE,"",@"SHT_CUDA_INFO"
	.sectionflags	@""
	.align	4


	//----- nvinfo : EIATTR_CUDA_API_VERSION
	.align		4
        /*0000*/ 	.byte	0x04, 0x37
        /*0002*/ 	.short	(.L_18 - .L_17)
.L_17:
        /*0004*/ 	.word	0x00000082


	//----- nvinfo : EIATTR_KPARAM_INFO
	.align		4
.L_18:
        /*0008*/ 	.byte	0x04, 0x17
        /*000a*/ 	.short	(.L_20 - .L_19)
.L_19:
        /*000c*/ 	.word	0x00000000
        /*0010*/ 	.short	0x0000
        /*0012*/ 	.short	0x0070
        /*0014*/ 	.byte	0x00, 0xf0, 0x01, 0x10


	//----- nvinfo : EIATTR_SPARSE_MMA_MASK
	.align		4
.L_20:
        /*0018*/ 	.byte	0x03, 0x50
        /*001a*/ 	.short	0x0000


	//----- nvinfo : EIATTR_MAXREG_COUNT
	.align		4
        /*001c*/ 	.byte	0x03, 0x1b
        /*001e*/ 	.short	0x00a8


	//----- nvinfo : EIATTR_NUM_BARRIERS
	.align		4
        /*0020*/ 	.byte	0x02, 0x4c
        /*0022*/ 	.byte	0x01
	.zero		1


	//----- nvinfo : EIATTR_MERCURY_ISA_VERSION
	.align		4
        /*0024*/ 	.byte	0x03, 0x5f
        /*0026*/ 	.short	0x0101


	//----- nvinfo : EIATTR_INT_WARP_WIDE_INSTR_OFFSETS
	.align		4
        /*0028*/ 	.byte	0x04, 0x31
        /*002a*/ 	.short	(.L_22 - .L_21)


	//   ....[0]....
.L_21:
        /*002c*/ 	.word	0x000005d0


	//   ....[1]....
        /*0030*/ 	.word	0x00000600


	//   ....[2]....
        /*0034*/ 	.word	0x000007a0


	//----- nvinfo : EIATTR_COOP_GROUP_MASK_REGIDS
	.align		4
.L_22:
        /*0038*/ 	.byte	0x04, 0x29
        /*003a*/ 	.short	(.L_24 - .L_23)


	//   ....[0]....
.L_23:
        /*003c*/ 	.word	0xffffffff


	//   ....[1]....
        /*0040*/ 	.word	0xffffffff


	//   ....[2]....
        /*0044*/ 	.word	0xffffffff


	//   ....[3]....
        /*0048*/ 	.word	0xffffffff


	//   ....[4]....
        /*004c*/ 	.word	0xffffffff


	//   ....[5]....
        /*0050*/ 	.word	0xffffffff


	//----- nvinfo : EIATTR_COOP_GROUP_INSTR_OFFSETS
	.align		4
.L_24:
        /*0054*/ 	.byte	0x04, 0x28
        /*0056*/ 	.short	(.L_26 - .L_25)


	//   ....[0]....
.L_25:
        /*0058*/ 	.word	0x00000060


	//   ....[1]....
        /*005c*/ 	.word	0x00000070


	//   ....[2]....
        /*0060*/ 	.word	0x00000130


	//   ....[3]....
        /*0064*/ 	.word	0x00000400


	//   ....[4]....
        /*0068*/ 	.word	0x00000920


	//   ....[5]....
        /*006c*/ 	.word	0x000013a0


	//----- nvinfo : EIATTR_REG_RECONFIG
	.align		4
.L_26:
        /*0070*/ 	.byte	0x01, 0x54
	.zero		2


	//----- nvinfo : EIATTR_MBARRIER_INSTR_OFFSETS
	.align		4
        /*0074*/ 	.byte	0x04, 0x39
        /*0076*/ 	.short	(.L_28 - .L_27)


	//   ....[0]....
.L_27:
        /*0078*/ 	.word	0x00000250
        /*007c*/ 	.word	0x000000ff
        /*0080*/ 	.word	0x00000000
        /*0084*/ 	.short	0x0100
        /*0086*/ 	.byte	0x08
	.zero		1


	//   ....[1]....
        /*0088*/ 	.word	0x00000260
        /*008c*/ 	.word	0x000000ff
        /*0090*/ 	.word	0x00000060
        /*0094*/ 	.short	0x0100
        /*0096*/ 	.byte	0x08
	.zero		1


	//   ....[2]....
        /*0098*/ 	.word	0x00000270
        /*009c*/ 	.word	0x000000ff
        /*00a0*/ 	.word	0x00000008
        /*00a4*/ 	.short	0x0100
        /*00a6*/ 	.byte	0x08
	.zero		1


	//   ....[3]....
        /*00a8*/ 	.word	0x00000280
        /*00ac*/ 	.word	0x000000ff
        /*00b0*/ 	.word	0x00000068
        /*00b4*/ 	.short	0x0100
        /*00b6*/ 	.byte	0x08
	.zero		1


	//   ....[4]....
        /*00b8*/ 	.word	0x00000290
        /*00bc*/ 	.word	0x000000ff
        /*00c0*/ 	.word	0x00000010
        /*00c4*/ 	.short	0x0100
        /*00c6*/ 	.byte	0x08
	.zero		1


	//   ....[5]....
        /*00c8*/ 	.word	0x000002a0
        /*00cc*/ 	.word	0x000000ff
        /*00d0*/ 	.word	0x00000070
        /*00d4*/ 	.short	0x0100
        /*00d6*/ 	.byte	0x08
	.zero		1


	//   ....[6]....
        /*00d8*/ 	.word	0x000002b0
        /*00dc*/ 	.word	0x000000ff
        /*00e0*/ 	.word	0x00000018
        /*00e4*/ 	.short	0x0100
        /*00e6*/ 	.byte	0x08
	.zero		1


	//   ....[7]....
        /*00e8*/ 	.word	0x000002c0
        /*00ec*/ 	.word	0x000000ff
        /*00f0*/ 	.word	0x00000078
        /*00f4*/ 	.short	0x0100
        /*00f6*/ 	.byte	0x08
	.zero		1


	//   ....[8]....
        /*00f8*/ 	.word	0x000002d0
        /*00fc*/ 	.word	0x000000ff
        /*0100*/ 	.word	0x00000020
        /*0104*/ 	.short	0x0100
        /*0106*/ 	.byte	0x08
	.zero		1


	//   ....[9]....
        /*0108*/ 	.word	0x000002e0
        /*010c*/ 	.word	0x000000ff
        /*0110*/ 	.word	0x00000080
        /*0114*/ 	.short	0x0100
        /*0116*/ 	.byte	0x08
	.zero		1


	//   ....[10]....
        /*0118*/ 	.word	0x000002f0
        /*011c*/ 	.word	0x000000ff
        /*0120*/ 	.word	0x00000028
        /*0124*/ 	.short	0x0100
        /*0126*/ 	.byte	0x08
	.zero		1


	//   ....[11]....
        /*0128*/ 	.word	0x00000300
        /*012c*/ 	.word	0x000000ff
        /*0130*/ 	.word	0x00000088
        /*0134*/ 	.short	0x0100
        /*0136*/ 	.byte	0x08
	.zero		1


	//   ....[12]....
        /*0138*/ 	.word	0x00000310
        /*013c*/ 	.word	0x000000ff
        /*0140*/ 	.word	0x00000030
        /*0144*/ 	.short	0x0100
        /*0146*/ 	.byte	0x08
	.zero		1


	//   ....[13]....
        /*0148*/ 	.word	0x00000320
        /*014c*/ 	.word	0x000000ff
        /*0150*/ 	.word	0x00000090
        /*0154*/ 	.short	0x0100
        /*0156*/ 	.byte	0x08
	.zero		1


	//   ....[14]....
        /*0158*/ 	.word	0x00000330
        /*015c*/ 	.word	0x000000ff
        /*0160*/ 	.word	0x00000038
        /*0164*/ 	.short	0x0100
        /*0166*/ 	.byte	0x08
	.zero		1


	//   ....[15]....
        /*0168*/ 	.word	0x00000340
        /*016c*/ 	.word	0x000000ff
        /*0170*/ 	.word	0x00000098
        /*0174*/ 	.short	0x0100
        /*0176*/ 	.byte	0x08
	.zero		1


	//   ....[16]....
        /*0178*/ 	.word	0x00000350
        /*017c*/ 	.word	0x000000ff
        /*0180*/ 	.word	0x00000040
        /*0184*/ 	.short	0x0100
        /*0186*/ 	.byte	0x08
	.zero		1


	//   ....[17]....
        /*0188*/ 	.word	0x00000360
        /*018c*/ 	.word	0x000000ff
        /*0190*/ 	.word	0x000000a0
        /*0194*/ 	.short	0x0100
        /*0196*/ 	.byte	0x08
	.zero		1


	//   ....[18]....
        /*0198*/ 	.word	0x00000370
        /*019c*/ 	.word	0x000000ff
        /*01a0*/ 	.word	0x00000048
        /*01a4*/ 	.short	0x0100
        /*01a6*/ 	.byte	0x08
	.zero		1


	//   ....[19]....
        /*01a8*/ 	.word	0x00000380
        /*01ac*/ 	.word	0x000000ff
        /*01b0*/ 	.word	0x000000a8
        /*01b4*/ 	.short	0x0100
        /*01b6*/ 	.byte	0x08
	.zero		1


	//   ....[20]....
        /*01b8*/ 	.word	0x00000390
        /*01bc*/ 	.word	0x000000ff
        /*01c0*/ 	.word	0x00000050
        /*01c4*/ 	.short	0x0100
        /*01c6*/ 	.byte	0x08
	.zero		1


	//   ....[21]....
        /*01c8*/ 	.word	0x000003a0
        /*01cc*/ 	.word	0x000000ff
        /*01d0*/ 	.word	0x000000b0
        /*01d4*/ 	.short	0x0100
        /*01d6*/ 	.byte	0x08
	.zero		1


	//   ....[22]....
        /*01d8*/ 	.word	0x000003b0
        /*01dc*/ 	.word	0x000000ff
        /*01e0*/ 	.word	0x00000058
        /*01e4*/ 	.short	0x0100
        /*01e6*/ 	.byte	0x08
	.zero		1


	//   ....[23]....
        /*01e8*/ 	.word	0x000003c0
        /*01ec*/ 	.word	0x000000ff
        /*01f0*/ 	.word	0x000000b8
        /*01f4*/ 	.short	0x0100
        /*01f6*/ 	.byte	0x08
	.zero		1


	//   ....[24]....
        /*01f8*/ 	.word	0x00000830
        /*01fc*/ 	.word	0x000000ff
        /*0200*/ 	.word	0x000000d0
        /*0204*/ 	.short	0x0100
        /*0206*/ 	.byte	0x06
	.zero		1


	//   ....[25]....
        /*0208*/ 	.word	0x000008c0
        /*020c*/ 	.word	0x000000ff
        /*0210*/ 	.word	0x000000d8
        /*0214*/ 	.short	0x0100
        /*0216*/ 	.byte	0x06
	.zero		1


	//   ....[26]....
        /*0218*/ 	.word	0x000019d0
        /*021c*/ 	.word	0x000000ff
        /*0220*/ 	.word	0x00000000
        /*0224*/ 	.short	0x010a
        /*0226*/ 	.byte	0x07
	.zero		1


	//   ....[27]....
        /*0228*/ 	.word	0x00001a30
        /*022c*/ 	.word	0x000000ff
        /*0230*/ 	.word	0x00000000
        /*0234*/ 	.short	0x010a
        /*0236*/ 	.byte	0x07
	.zero		1


	//   ....[28]....
        /*0238*/ 	.word	0x000026f0
        /*023c*/ 	.word	0x000000ff
        /*0240*/ 	.word	0x00000000
        /*0244*/ 	.short	0x010a
        /*0246*/ 	.byte	0x0d
	.zero		1


	//   ....[29]....
        /*0248*/ 	.word	0x00002730
        /*024c*/ 	.word	0x000000ff
        /*0250*/ 	.word	0x00000000
        /*0254*/ 	.short	0x010a
        /*0256*/ 	.byte	0x0d
	.zero		1


	//   ....[30]....
        /*0258*/ 	.word	0x000030a0
        /*025c*/ 	.word	0x000000af
        /*0260*/ 	.word	0x00000000
        /*0264*/ 	.short	0x0101
        /*0266*/ 	.byte	0x3f
	.zero		1


	//   ....[31]....
        /*0268*/ 	.word	0x00003840
        /*026c*/ 	.word	0x00000018
        /*0270*/ 	.word	0x00000000
        /*0274*/ 	.short	0x0101
        /*0276*/ 	.byte	0x3f
	.zero		1


	//   ....[32]....
        /*0278*/ 	.word	0x0000a6e0
        /*027c*/ 	.word	0x00000012
        /*0280*/ 	.word	0x00000060
        /*0284*/ 	.short	0x010a
        /*0286*/ 	.byte	0x3f
	.zero		1


	//   ....[33]....
        /*0288*/ 	.word	0x0000aa50
        /*028c*/ 	.word	0x00000008
        /*0290*/ 	.word	0x000000d8
        /*0294*/ 	.short	0x0101
        /*0296*/ 	.byte	0x3f
	.zero		1


	//   ....[34]....
        /*0298*/ 	.word	0x0000b180
        /*029c*/ 	.word	0x00000006
        /*02a0*/ 	.word	0x00000000
        /*02a4*/ 	.short	0x010a
        /*02a6*/ 	.byte	0x3f
	.zero		1


	//   ....[35]....
        /*02a8*/ 	.word	0x0000b200
        /*02ac*/ 	.word	0x00000007
        /*02b0*/ 	.word	0x00000000
        /*02b4*/ 	.short	0x010a
        /*02b6*/ 	.byte	0x3f
	.zero		1


	//   ....[36]....
        /*02b8*/ 	.word	0x0000b290
        /*02bc*/ 	.word	0x00000006
        /*02c0*/ 	.word	0x00000000
        /*02c4*/ 	.short	0x010a
        /*02c6*/ 	.byte	0x3f
	.zero		1


	//   ....[37]....
        /*02c8*/ 	.word	0x0000b320
        /*02cc*/ 	.word	0x00000009
        /*02d0*/ 	.word	0x00000000
        /*02d4*/ 	.short	0x010a
        /*02d6*/ 	.byte	0x3f
	.zero		1


	//   ....[38]....
        /*02d8*/ 	.word	0x0000b3b0
        /*02dc*/ 	.word	0x00000006
        /*02e0*/ 	.word	0x00000000
        /*02e4*/ 	.short	0x010a
        /*02e6*/ 	.byte	0x3f
	.zero		1


	//   ....[39]....
        /*02e8*/ 	.word	0x0000b440
        /*02ec*/ 	.word	0x00000009
        /*02f0*/ 	.word	0x00000000
        /*02f4*/ 	.short	0x010a
        /*02f6*/ 	.byte	0x3f
	.zero		1


	//   ....[40]....
        /*02f8*/ 	.word	0x0000b4d0
        /*02fc*/ 	.word	0x00000006
        /*0300*/ 	.word	0x00000000
        /*0304*/ 	.short	0x010a
        /*0306*/ 	.byte	0x3f
	.zero		1


	//   ....[41]....
        /*0308*/ 	.word	0x0000b560
        /*030c*/ 	.word	0x00000009
        /*0310*/ 	.word	0x00000000
        /*0314*/ 	.short	0x010a
        /*0316*/ 	.byte	0x3f
	.zero		1


	//   ....[42]....
        /*0318*/ 	.word	0x0000b5f0
        /*031c*/ 	.word	0x00000006
        /*0320*/ 	.word	0x00000000
        /*0324*/ 	.short	0x010a
        /*0326*/ 	.byte	0x3f
	.zero		1


	//   ....[43]....
        /*0328*/ 	.word	0x0000b680
        /*032c*/ 	.word	0x00000009
        /*0330*/ 	.word	0x00000000
        /*0334*/ 	.short	0x010a
        /*0336*/ 	.byte	0x3f
	.zero		1


	//   ....[44]....
        /*0338*/ 	.word	0x0000b710
        /*033c*/ 	.word	0x00000006
        /*0340*/ 	.word	0x00000000
        /*0344*/ 	.short	0x010a
        /*0346*/ 	.byte	0x3f
	.zero		1


	//   ....[45]....
        /*0348*/ 	.word	0x0000b7a0
        /*034c*/ 	.word	0x00000003
        /*0350*/ 	.word	0x00000000
        /*0354*/ 	.short	0x010a
        /*0356*/ 	.byte	0x3f
	.zero		1


	//   ....[46]....
        /*0358*/ 	.word	0x0000b810
        /*035c*/ 	.word	0x0000000d
        /*0360*/ 	.word	0x00000000
        /*0364*/ 	.short	0x010a
        /*0366*/ 	.byte	0x3f
	.zero		1


	//   ....[47]....
        /*0368*/ 	.word	0x0000b870
        /*036c*/ 	.word	0x000000b0
        /*0370*/ 	.word	0x00000000
        /*0374*/ 	.short	0x010a
        /*0376*/ 	.byte	0x3f
	.zero		1


	//   ....[48]....
        /*0378*/ 	.word	0x0000b940
        /*037c*/ 	.word	0x00000012
        /*0380*/ 	.word	0x00000060
        /*0384*/ 	.short	0x010a
        /*0386*/ 	.byte	0x3f
	.zero		1


	//   ....[49]....
        /*0388*/ 	.word	0x0000ba10
        /*038c*/ 	.word	0x00000006
        /*0390*/ 	.word	0x00000000
        /*0394*/ 	.short	0x010a
        /*0396*/ 	.byte	0x3f
	.zero		1


	//   ....[50]....
        /*0398*/ 	.word	0x0000ba60
        /*039c*/ 	.word	0x00000007
        /*03a0*/ 	.word	0x00000000
        /*03a4*/ 	.short	0x010a
        /*03a6*/ 	.byte	0x3f
	.zero		1


	//   ....[51]....
        /*03a8*/ 	.word	0x0000bab0
        /*03ac*/ 	.word	0x00000006
        /*03b0*/ 	.word	0x00000000
        /*03b4*/ 	.short	0x010a
        /*03b6*/ 	.byte	0x3f
	.zero		1


	//   ....[52]....
        /*03b8*/ 	.word	0x0000bb00
        /*03bc*/ 	.word	0x00000009
        /*03c0*/ 	.word	0x00000000
        /*03c4*/ 	.short	0x010a
        /*03c6*/ 	.byte	0x3f
	.zero		1


	//   ....[53]....
        /*03c8*/ 	.word	0x0000bb50
        /*03cc*/ 	.word	0x00000006
        /*03d0*/ 	.word	0x00000000
        /*03d4*/ 	.short	0x010a
        /*03d6*/ 	.byte	0x3f
	.zero		1


	//   ....[54]....
        /*03d8*/ 	.word	0x0000bba0
        /*03dc*/ 	.word	0x00000009
        /*03e0*/ 	.word	0x00000000
        /*03e4*/ 	.short	0x010a
        /*03e6*/ 	.byte	0x3f
	.zero		1


	//   ....[55]....
        /*03e8*/ 	.word	0x0000bbf0
        /*03ec*/ 	.word	0x00000006
        /*03f0*/ 	.word	0x00000000
        /*03f4*/ 	.short	0x010a
        /*03f6*/ 	.byte	0x3f
	.zero		1


	//   ....[56]....
        /*03f8*/ 	.word	0x0000bc40
        /*03fc*/ 	.word	0x00000009
        /*0400*/ 	.word	0x00000000
        /*0404*/ 	.short	0x010a
        /*0406*/ 	.byte	0x3f
	.zero		1


	//   ....[57]....
        /*0408*/ 	.word	0x0000bc90
        /*040c*/ 	.word	0x00000006
        /*0410*/ 	.word	0x00000000
        /*0414*/ 	.short	0x010a
        /*0416*/ 	.byte	0x3f
	.zero		1


	//   ....[58]....
        /*0418*/ 	.word	0x0000bce0
        /*041c*/ 	.word	0x00000009
        /*0420*/ 	.word	0x00000000
        /*0424*/ 	.short	0x010a
        /*0426*/ 	.byte	0x3f
	.zero		1


	//   ....[59]....
        /*0428*/ 	.word	0x0000bd30
        /*042c*/ 	.word	0x00000006
        /*0430*/ 	.word	0x00000000
        /*0434*/ 	.short	0x010a
        /*0436*/ 	.byte	0x3f
	.zero		1


	//----- nvinfo : EIATTR_NUM_MBARRIERS
	.align		4
.L_28:
        /*0438*/ 	.byte	0x03, 0x38
        /*043a*/ 	.short	0x001a


	//----- nvinfo : EIATTR_EXIT_INSTR_OFFSETS
	.align		4
        /*043c*/ 	.byte	0x04, 0x1c
        /*043e*/ 	.short	(.L_30 - .L_29)


	//   ....[0]....
.L_29:
        /*0440*/ 	.word	0x00000a80


	//   ....[1]....
        /*0444*/ 	.word	0x00001270


	//   ....[2]....
        /*0448*/ 	.word	0x00009e10


	//   ....[3]....
        /*044c*/ 	.word	0x0000a370


	//   ....[4]....
        /*0450*/ 	.word	0x0000b7f0


	//----- nvinfo : EIATTR_MAX_THREADS
	.align		4
.L_30:
        /*0454*/ 	.byte	0x04, 0x05
        /*0456*/ 	.short	(.L_32 - .L_31)
.L_31:
        /*0458*/ 	.word	0x00000180
        /*045c*/ 	.word	0x00000001
        /*0460*/ 	.word	0x00000001


	//----- nvinfo : EIATTR_CRS_STACK_SIZE
	.align		4
.L_32:
        /*0464*/ 	.byte	0x04, 0x1e
        /*0466*/ 	.short	(.L_34 - .L_33)
.L_33:
        /*0468*/ 	.word	0x00000000


	//----- nvinfo : EIATTR_CBANK_PARAM_SIZE
	.align		4
.L_34:
        /*046c*/ 	.byte	0x03, 0x19
        /*046e*/ 	.short	0x0470


	//----- nvinfo : EIATTR_PARAM_CBANK
	.align		4
        /*0470*/ 	.byte	0x04, 0x0a
        /*0472*/ 	.short	(.L_36 - .L_35)
	.align		4
.L_35:
        /*0474*/ 	.word	index@(.nv.constant0._ZN7cutlass13device_kernelINS_4gemm6kernel13GemmUniversalIN4cute5tupleIJiiiiEEENS1_10collective13CollectiveMmaINS1_37MainloopSm90TmaGmmaWarpSpecializedFP8ILi12ENS5_IJNS4_1CILi2EEENSA_ILi1EEESC_EEENS1_35KernelTmaWarpSpecializedCooperativeEEENS5_IJNSA_ILi128EEENSA_ILi160EEENSA_ILi64EEEEEENS_12float_e4m3_tENS5_IJlSC_lEEESK_SL_NS4_8TiledMMAINS4_8MMA_AtomIJNS4_4SM904GMMA30MMA_64x32x32_F32E4M3E4M3_SS_TNILNSP_7ScaleInE1ELSR_1EEEEEENS4_6LayoutISD_NS5_IJSC_NSA_ILi0EEESV_EEEEENS5_IJNS4_10UnderscoreESY_SY_EEEEENS4_13SM90_TMA_LOADENS4_14ComposedLayoutINS4_7SwizzleILi2ELi4ELi3EEENS4_18smem_ptr_flag_bitsILi8EEENSU_INS5_IJNSA_ILi8EEESI_EEENS5_IJSI_SC_EEEEEEEvNS4_8identityENS4_23SM90_TMA_LOAD_MULTICASTES1B_vS1C_EENS_8epilogue10collective6detail29Sm90TmaWarpSpecializedAdapterINS1G_15DefaultEpilogueISK_SL_SL_NS1F_6thread17LinearCombinationISK_Li1EffLNS1K_9ScaleType4KindE0ELNS_15FloatRoundStyleE2ESK_EENS1_15EpilogueDefaultEEEEEvvEEEEvNT_6ParamsE)
        /*0478*/ 	.short	0x0210
        /*047a*/ 	.short	0x0470


	//----- nvinfo : EIATTR_SW_WAR
	.align		4
.L_36:
        /*047c*/ 	.byte	0x04, 0x36
        /*047e*/ 	.short	(.L_38 - .L_37)
.L_37:
        /*0480*/ 	.word	0x00000008
.L_38:


//--------------------- .nv.callgraph             --------------------------
	.section	.nv.callgraph,"",@"SHT_CUDA_CALLGRAPH"
	.align	4
	.sectionentsize	8
	.align		4
        /*0000*/ 	.word	0x00000000
	.align		4
        /*0004*/ 	.word	0xffffffff
	.align		4
        /*0008*/ 	.word	0x00000000
	.align		4
        /*000c*/ 	.word	0xfffffffe
	.align		4
        /*0010*/ 	.word	0x00000000
	.align		4
        /*0014*/ 	.word	0xfffffffd
	.align		4
        /*0018*/ 	.word	0x00000000
	.align		4
        /*001c*/ 	.word	0xfffffffc


//--------------------- .nv.constant4             --------------------------
	.section	.nv.constant4,"a",@progbits
	.align	8
	.align		8
.nv.constant4:
        /*0000*/ 	.dword	_ZN39_INTERNAL_232aa7ea_4_k_cu_fd70e770_78574cuda3std3__45__cpo5beginE
	.align		8
        /*0008*/ 	.dword	_ZN39_INTERNAL_232aa7ea_4_k_cu_fd70e770_78574cuda3std3__45__cpo3endE
	.align		8
        /*0010*/ 	.dword	_ZN39_INTERNAL_232aa7ea_4_k_cu_fd70e770_78574cuda3std3__45__cpo6cbeginE
	.align		8
        /*0018*/ 	.dword	_ZN39_INTERNAL_232aa7ea_4_k_cu_fd70e770_78574cuda3std3__45__cpo4cendE
	.align		8
        /*0020*/ 	.dword	_ZN39_INTERNAL_232aa7ea_4_k_cu_fd70e770_78574cuda3std3__441_GLOBAL__N__232aa7ea_4_k_cu_fd70e770_78576ignoreE
	.align		8
        /*0028*/ 	.dword	_ZN39_INTERNAL_232aa7ea_4_k_cu_fd70e770_78574cuda3std3__419piecewise_constructE
	.align		8
        /*0030*/ 	.dword	_ZN39_INTERNAL_232aa7ea_4_k_cu_fd70e770_78574cuda3std3__48in_placeE
	.align		8
        /*0038*/ 	.dword	_ZN39_INTERNAL_232aa7ea_4_k_cu_fd70e770_78574cuda3std6ranges3__45__cpo4swapE
	.align		8
        /*0040*/ 	.dword	_ZN39_INTERNAL_232aa7ea_4_k_cu_fd70e770_78574cuda3std6ranges3__45__cpo9iter_moveE
	.align		8
        /*0048*/ 	.dword	_ZN39_INTERNAL_232aa7ea_4_k_cu_fd70e770_78574cute7productE
	.align		8
        /*0050*/ 	.dword	_ZN39_INTERNAL_232aa7ea_4_k_cu_fd70e770_78574cute1_E


//--------------------- .text._ZN7cutlass13device_kernelINS_4gemm6kernel13GemmUniversalIN4cute5tupleIJiiiiEEENS1_10collective13CollectiveMmaINS1_37MainloopSm90TmaGmmaWarpSpecializedFP8ILi12ENS5_IJNS4_1CILi2EEENSA_ILi1EEESC_EEENS1_35KernelTmaWarpSpecializedCooperativeEEENS5_IJNSA_ILi128EEENSA_ILi160EEENSA_ILi64EEEEEENS_12float_e4m3_tENS5_IJlSC_lEEESK_SL_NS4_8TiledMMAINS4_8MMA_AtomIJNS4_4SM904GMMA30MMA_64x32x32_F32E4M3E4M3_SS_TNILNSP_7ScaleInE1ELSR_1EEEEEENS4_6LayoutISD_NS5_IJSC_NSA_ILi0EEESV_EEEEENS5_IJNS4_10UnderscoreESY_SY_EEEEENS4_13SM90_TMA_LOADENS4_14ComposedLayoutINS4_7SwizzleILi2ELi4ELi3EEENS4_18smem_ptr_flag_bitsILi8EEENSU_INS5_IJNSA_ILi8EEESI_EEENS5_IJSI_SC_EEEEEEEvNS4_8identityENS4_23SM90_TMA_LOAD_MULTICASTES1B_vS1C_EENS_8epilogue10collective6detail29Sm90TmaWarpSpecializedAdapterINS1G_15DefaultEpilogueISK_SL_SL_NS1F_6thread17LinearCombinationISK_Li1EffLNS1K_9ScaleType4KindE0ELNS_15FloatRoundStyleE2ESK_EENS1_15EpilogueDefaultEEEEEvvEEEEvNT_6ParamsE --------------------------
	.section	.text._ZN7cutlass13device_kernelINS_4gemm6kernel13GemmUniversalIN4cute5tupleIJiiiiEEENS1_10collective13CollectiveMmaINS1_37MainloopSm90TmaGmmaWarpSpecializedFP8ILi12ENS5_IJNS4_1CILi2EEENSA_ILi1EEESC_EEENS1_35KernelTmaWarpSpecializedCooperativeEEENS5_IJNSA_ILi128EEENSA_ILi160EEENSA_ILi64EEEEEENS_12float_e4m3_tENS5_IJlSC_lEEESK_SL_NS4_8TiledMMAINS4_8MMA_AtomIJNS4_4SM904GMMA30MMA_64x32x32_F32E4M3E4M3_SS_TNILNSP_7ScaleInE1ELSR_1EEEEEENS4_6LayoutISD_NS5_IJSC_NSA_ILi0EEESV_EEEEENS5_IJNS4_10UnderscoreESY_SY_EEEEENS4_13SM90_TMA_LOADENS4_14ComposedLayoutINS4_7SwizzleILi2ELi4ELi3EEENS4_18smem_ptr_flag_bitsILi8EEENSU_INS5_IJNSA_ILi8EEESI_EEENS5_IJSI_SC_EEEEEEEvNS4_8identityENS4_23SM90_TMA_LOAD_MULTICASTES1B_vS1C_EENS_8epilogue10collective6detail29Sm90TmaWarpSpecializedAdapterINS1G_15DefaultEpilogueISK_SL_SL_NS1F_6thread17LinearCombinationISK_Li1EffLNS1K_9ScaleType4KindE0ELNS_15FloatRoundStyleE2ESK_EENS1_15EpilogueDefaultEEEEEvvEEEEvNT_6ParamsE,"ax",@progbits
	.align	128
.text._ZN7cutlass13device_kernelINS_4gemm6kernel13GemmUniversalIN4cute5tupleIJiiiiEEENS1_10collective13CollectiveMmaINS1_37MainloopSm90TmaGmmaWarpSpecializedFP8ILi12ENS5_IJNS4_1CILi2EEENSA_ILi1EEESC_EEENS1_35KernelTmaWarpSpecializedCooperativeEEENS5_IJNSA_ILi128EEENSA_ILi160EEENSA_ILi64EEEEEENS_12float_e4m3_tENS5_IJlSC_lEEESK_SL_NS4_8TiledMMAINS4_8MMA_AtomIJNS4_4SM904GMMA30MMA_64x32x32_F32E4M3E4M3_SS_TNILNSP_7ScaleInE1ELSR_1EEEEEENS4_6LayoutISD_NS5_IJSC_NSA_ILi0EEESV_EEEEENS5_IJNS4_10UnderscoreESY_SY_EEEEENS4_13SM90_TMA_LOADENS4_14ComposedLayoutINS4_7SwizzleILi2ELi4ELi3EEENS4_18smem_ptr_flag_bitsILi8EEENSU_INS5_IJNSA_ILi8EEESI_EEENS5_IJSI_SC_EEEEEEEvNS4_8identityENS4_23SM90_TMA_LOAD_MULTICASTES1B_vS1C_EENS_8epilogue10collective6detail29Sm90TmaWarpSpecializedAdapterINS1G_15DefaultEpilogueISK_SL_SL_NS1F_6thread17LinearCombinationISK_Li1EffLNS1K_9ScaleType4KindE0ELNS_15FloatRoundStyleE2ESK_EENS1_15EpilogueDefaultEEEEEvvEEEEvNT_6ParamsE:
        .type           _ZN7cutlass13device_kernelINS_4gemm6kernel13GemmUniversalIN4cute5tupleIJiiiiEEENS1_10collective13CollectiveMmaINS1_37MainloopSm90TmaGmmaWarpSpecializedFP8ILi12ENS5_IJNS4_1CILi2EEENSA_ILi1EEESC_EEENS1_35KernelTmaWarpSpecializedCooperativeEEENS5_IJNSA_ILi128EEENSA_ILi160EEENSA_ILi64EEEEEENS_12float_e4m3_tENS5_IJlSC_lEEESK_SL_NS4_8TiledMMAINS4_8MMA_AtomIJNS4_4SM904GMMA30MMA_64x32x32_F32E4M3E4M3_SS_TNILNSP_7ScaleInE1ELSR_1EEEEEENS4_6LayoutISD_NS5_IJSC_NSA_ILi0EEESV_EEEEENS5_IJNS4_10UnderscoreESY_SY_EEEEENS4_13SM90_TMA_LOADENS4_14ComposedLayoutINS4_7SwizzleILi2ELi4ELi3EEENS4_18smem_ptr_flag_bitsILi8EEENSU_INS5_IJNSA_ILi8EEESI_EEENS5_IJSI_SC_EEEEEEEvNS4_8identityENS4_23SM90_TMA_LOAD_MULTICASTES1B_vS1C_EENS_8epilogue10collective6detail29Sm90TmaWarpSpecializedAdapterINS1G_15DefaultEpilogueISK_SL_SL_NS1F_6thread17LinearCombinationISK_Li1EffLNS1K_9ScaleType4KindE0ELNS_15FloatRoundStyleE2ESK_EENS1_15EpilogueDefaultEEEEEvvEEEEvNT_6ParamsE,@function
        .size           _ZN7cutlass13device_kernelINS_4gemm6kernel13GemmUniversalIN4cute5tupleIJiiiiEEENS1_10collective13CollectiveMmaINS1_37MainloopSm90TmaGmmaWarpSpecializedFP8ILi12ENS5_IJNS4_1CILi2EEENSA_ILi1EEESC_EEENS1_35KernelTmaWarpSpecializedCooperativeEEENS5_IJNSA_ILi128EEENSA_ILi160EEENSA_ILi64EEEEEENS_12float_e4m3_tENS5_IJlSC_lEEESK_SL_NS4_8TiledMMAINS4_8MMA_AtomIJNS4_4SM904GMMA30MMA_64x32x32_F32E4M3E4M3_SS_TNILNSP_7ScaleInE1ELSR_1EEEEEENS4_6LayoutISD_NS5_IJSC_NSA_ILi0EEESV_EEEEENS5_IJNS4_10UnderscoreESY_SY_EEEEENS4_13SM90_TMA_LOADENS4_14ComposedLayoutINS4_7SwizzleILi2ELi4ELi3EEENS4_18smem_ptr_flag_bitsILi8EEENSU_INS5_IJNSA_ILi8EEESI_EEENS5_IJSI_SC_EEEEEEEvNS4_8identityENS4_23SM90_TMA_LOAD_MULTICASTES1B_vS1C_EENS_8epilogue10collective6detail29Sm90TmaWarpSpecializedAdapterINS1G_15DefaultEpilogueISK_SL_SL_NS1F_6thread17LinearCombinationISK_Li1EffLNS1K_9ScaleType4KindE0ELNS_15FloatRoundStyleE2ESK_EENS1_15EpilogueDefaultEEEEEvvEEEEvNT_6ParamsE,(.L_x_255 - _ZN7cutlass13device_kernelINS_4gemm6kernel13GemmUniversalIN4cute5tupleIJiiiiEEENS1_10collective13CollectiveMmaINS1_37MainloopSm90TmaGmmaWarpSpecializedFP8ILi12ENS5_IJNS4_1CILi2EEENSA_ILi1EEESC_EEENS1_35KernelTmaWarpSpecializedCooperativeEEENS5_IJNSA_ILi128EEENSA_ILi160EEENSA_ILi64EEEEEENS_12float_e4m3_tENS5_IJlSC_lEEESK_SL_NS4_8TiledMMAINS4_8MMA_AtomIJNS4_4SM904GMMA30MMA_64x32x32_F32E4M3E4M3_SS_TNILNSP_7ScaleInE1ELSR_1EEEEEENS4_6LayoutISD_NS5_IJSC_NSA_ILi0EEESV_EEEEENS5_IJNS4_10UnderscoreESY_SY_EEEEENS4_13SM90_TMA_LOADENS4_14ComposedLayoutINS4_7SwizzleILi2ELi4ELi3EEENS4_18smem_ptr_flag_bitsILi8EEENSU_INS5_IJNSA_ILi8EEESI_EEENS5_IJSI_SC_EEEEEEEvNS4_8identityENS4_23SM90_TMA_LOAD_MULTICASTES1B_vS1C_EENS_8epilogue10collective6detail29Sm90TmaWarpSpecializedAdapterINS1G_15DefaultEpilogueISK_SL_SL_NS1F_6thread17LinearCombinationISK_Li1EffLNS1K_9ScaleType4KindE0ELNS_15FloatRoundStyleE2ESK_EENS1_15EpilogueDefaultEEEEEvvEEEEvNT_6ParamsE)
        .other          _ZN7cutlass13device_kernelINS_4gemm6kernel13GemmUniversalIN4cute5tupleIJiiiiEEENS1_10collective13CollectiveMmaINS1_37MainloopSm90TmaGmmaWarpSpecializedFP8ILi12ENS5_IJNS4_1CILi2EEENSA_ILi1EEESC_EEENS1_35KernelTmaWarpSpecializedCooperativeEEENS5_IJNSA_ILi128EEENSA_ILi160EEENSA_ILi64EEEEEENS_12float_e4m3_tENS5_IJlSC_lEEESK_SL_NS4_8TiledMMAINS4_8MMA_AtomIJNS4_4SM904GMMA30MMA_64x32x32_F32E4M3E4M3_SS_TNILNSP_7ScaleInE1ELSR_1EEEEEENS4_6LayoutISD_NS5_IJSC_NSA_ILi0EEESV_EEEEENS5_IJNS4_10UnderscoreESY_SY_EEEEENS4_13SM90_TMA_LOADENS4_14ComposedLayoutINS4_7SwizzleILi2ELi4ELi3EEENS4_18smem_ptr_flag_bitsILi8EEENSU_INS5_IJNSA_ILi8EEESI_EEENS5_IJSI_SC_EEEEEEEvNS4_8identityENS4_23SM90_TMA_LOAD_MULTICASTES1B_vS1C_EENS_8epilogue10collective6detail29Sm90TmaWarpSpecializedAdapterINS1G_15DefaultEpilogueISK_SL_SL_NS1F_6thread17LinearCombinationISK_Li1EffLNS1K_9ScaleType4KindE0ELNS_15FloatRoundStyleE2ESK_EENS1_15EpilogueDefaultEEEEEvvEEEEvNT_6ParamsE,@"STO_CUDA_ENTRY STV_DEFAULT"
_ZN7cutlass13device_kernelINS_4gemm6kernel13GemmUniversalIN4cute5tupleIJiiiiEEENS1_10collective13CollectiveMmaINS1_37MainloopSm90TmaGmmaWarpSpecializedFP8ILi12ENS5_IJNS4_1CILi2EEENSA_ILi1EEESC_EEENS1_35KernelTmaWarpSpecializedCooperativeEEENS5_IJNSA_ILi128EEENSA_ILi160EEENSA_ILi64EEEEEENS_12float_e4m3_tENS5_IJlSC_lEEESK_SL_NS4_8TiledMMAINS4_8MMA_AtomIJNS4_4SM904GMMA30MMA_64x32x32_F32E4M3E4M3_SS_TNILNSP_7ScaleInE1ELSR_1EEEEEENS4_6LayoutISD_NS5_IJSC_NSA_ILi0EEESV_EEEEENS5_IJNS4_10UnderscoreESY_SY_EEEEENS4_13SM90_TMA_LOADENS4_14ComposedLayoutINS4_7SwizzleILi2ELi4ELi3EEENS4_18smem_ptr_flag_bitsILi8EEENSU_INS5_IJNSA_ILi8EEESI_EEENS5_IJSI_SC_EEEEEEEvNS4_8identityENS4_23SM90_TMA_LOAD_MULTICASTES1B_vS1C_EENS_8epilogue10collective6detail29Sm90TmaWarpSpecializedAdapterINS1G_15DefaultEpilogueISK_SL_SL_NS1F_6thread17LinearCombinationISK_Li1EffLNS1K_9ScaleType4KindE0ELNS_15FloatRoundStyleE2ESK_EENS1_15EpilogueDefaultEEEEEvvEEEEvNT_6ParamsE:
[----:B------:R-:W-:Y:S01]  /*0000*/  LDC R1, c[0x0][0x28] ;  /* 0x00000a00ff017b82 */ /* 0x000fe20000000800 */
[----:B------:R-:W0:Y:S01]  /*0010*/  S2R R0, SR_TID.X ;  /* 0x0000000000007919 */ /* 0x000e220000002100 */
[----:B------:R-:W-:Y:S01]  /*0020*/  ELECT P0, URZ, PT ;  /* 0x00000000003f782f */ /* 0x000fe20003800000 */
[----:B------:R-:W-:Y:S01]  /*0030*/  BSSY B0, `(.L_x_0) ;  /* 0x000000f000007945 */ /* 0x000fe20003800000 */
[--C-:B0-----:R-:W-:Y:S02]  /*0040*/  SHF.R.U32.HI R2, RZ, 0x5, R0.reuse ;  /* 0x00000005ff027819 */ /* 0x101fe40000011600 */
[----:B------:R-:W-:-:S03]  /*0050*/  SHF.R.U32.HI R3, RZ, 0x7, R0 ;  /* 0x00000007ff037819 */ /* 0x000fc60000011600 */
[----:B------:R-:W0:Y:S04]  /*0060*/  SHFL.IDX PT, R7, R2, RZ, 0x1f ;  /* 0x00001fff02077589 */ /* 0x000e2800000e0000 */
[----:B------:R-:W1:Y:S01]  /*0070*/  SHFL.IDX PT, R3, R3, RZ, 0x1f ;  /* 0x00001fff03037589 */ /* 0x000e6200000e0000 */
[----:B0-----:R-:W-:-:S13]  /*0080*/  ISETP.NE.OR P0, PT, R7, RZ, !P0 ;  /* 0x000000ff0700720c */ /* 0x001fda0004705670 */
[----:B-1----:R-:W-:Y:S05]  /*0090*/  @P0 BRA `(.L_x_1) ;  /* 0x0000000000200947 */ /* 0x002fea0003800000 */
[----:B------:R-:W-:Y:S02]  /*00a0*/  ULDC.64 UR4, c[0x0][0x198] ;  /* 0x0000660000047ab9 */ /* 0x000fe40000000a00 */
[----:B------:R-:W-:Y:S02]  /*00b0*/  UIADD3 UR6, UP0, UR4, 0xf0, URZ ;  /* 0x000000f004067890 */ /* 0x000fe4000ff1e03f */
[----:B------:R-:W-:Y:S02]  /*00c0*/  UIADD3 UR4, UP1, UR4, 0x1f0, URZ ;  /* 0x000001f004047890 */ /* 0x000fe4000ff3e03f */
[----:B------:R-:W-:Y:S02]  /*00d0*/  UIADD3.X UR7, URZ, UR5, URZ, UP0, !UPT ;  /* 0x000000053f077290 */ /* 0x000fe400087fe43f */
[----:B------:R-:W-:-:S07]  /*00e0*/  UIADD3.X UR5, URZ, UR5, URZ, UP1, !UPT ;  /* 0x000000053f057290 */ /* 0x000fce0008ffe43f */
[----:B------:R0:W-:Y:S02]  /*00f0*/  UTMACCTL.PF [UR6] ;  /* 0x00000000060079b9 */ /* 0x0001e40008040000 */
[----:B------:R0:W-:Y:S02]  /*0100*/  UTMACCTL.PF [UR4] ;  /* 0x00000000040079b9 */ /* 0x0001e40008040000 */
[----:B0-----:R-:W-:Y:S01]  /*0110*/  NOP ;  /* 0x0000000000007918 */ /* 0x001fe20000000000 */
.L_x_1:
[----:B------:R-:W-:Y:S05]  /*0120*/  BSYNC B0 ;  /* 0x0000000000007941 */ /* 0x000fea0003800000 */
.L_x_0:
[----:B------:R-:W0:Y:S02]  /*0130*/  SHFL.IDX PT, R4, R2, RZ, 0x1f ;  /* 0x00001fff02047589 */ /* 0x000e2400000e0000 */
[----:B0-----:R-:W-:-:S13]  /*0140*/  ISETP.NE.AND P0, PT, R4, RZ, PT ;  /* 0x000000ff0400720c */ /* 0x001fda0003f05270 */
[----:B------:R-:W-:Y:S05]  /*0150*/  @P0 BRA `(.L_x_2) ;  /* 0x0000000000a40947 */ /* 0x000fea0003800000 */
[----:B------:R-:W-:Y:S01]  /*0160*/  ELECT P0, URZ, PT ;  /* 0x00000000003f782f */ /* 0x000fe20003800000 */
[----:B------:R-:W-:-:S12]  /*0170*/  BSSY B0, `(.L_x_2) ;  /* 0x0000027000007945 */ /* 0x000fd80003800000 */
[----:B------:R-:W-:Y:S05]  /*0180*/  @!P0 BRA `(.L_x_3) ;  /* 0x0000000000948947 */ /* 0x000fea0003800000 */
[----:B------:R-:W0:Y:S01]  /*0190*/  S2UR UR8, SR_CgaCtaId ;  /* 0x00000000000879c3 */ /* 0x000e220000008800 */
[----:B------:R-:W-:Y:S01]  /*01a0*/  UMOV UR4, 0x400 ;  /* 0x0000040000047882 */ /* 0x000fe20000000000 */
[----:B------:R-:W-:Y:S01]  /*01b0*/  UMOV UR5, 0x1 ;  /* 0x0000000100057882 */ /* 0x000fe20000000000 */
[----:B------:R-:W-:Y:S02]  /*01c0*/  UMOV UR6, 0x4 ;  /* 0x0000000400067882 */ /* 0x000fe40000000000 */
[----:B------:R-:W-:-:S04]  /*01d0*/  UIADD3 UR6, -UR6, 0x100000, URZ ;  /* 0x0010000006067890 */ /* 0x000fc8000fffe13f */
[----:B------:R-:W-:Y:S02]  /*01e0*/  USHF.L.U32 UR7, UR6, 0xb, URZ ;  /* 0x0000000b06077899 */ /* 0x000fe4000800063f */
[----:B------:R-:W-:Y:S02]  /*01f0*/  USHF.L.U32 UR6, UR6, 0x1, URZ ;  /* 0x0000000106067899 */ /* 0x000fe4000800063f */
[----:B0-----:R-:W-:Y:S02]  /*0200*/  ULEA UR8, UR8, UR4, 0x18 ;  /* 0x0000000408087291 */ /* 0x001fe4000f8ec03f */
[----:B------:R-:W-:-:S04]  /*0210*/  UIADD3 UR4, -UR5, 0x100000, URZ ;  /* 0x0010000005047890 */ /* 0x000fc8000fffe13f */
[----:B------:R-:W-:Y:S02]  /*0220*/  USHF.L.U32 UR5, UR4, 0xb, URZ ;  /* 0x0000000b04057899 */ /* 0x000fe4000800063f */
[----:B------:R-:W-:Y:S01]  /*0230*/  USHF.L.U32 UR4, UR4, 0x1, URZ ;  /* 0x0000000104047899 */ /* 0x000fe2000800063f */
[----:B------:R-:W0:Y:S11]  /*0240*/  FENCE.VIEW.ASYNC.S ;  /* 0x00000000000073c6 */ /* 0x000e360000000000 */
[----:B0-----:R0:W1:Y:S01]  /*0250*/  SYNCS.EXCH.64 URZ, [UR8], UR4 ;  /* 0x00000004083f75b2 */ /* 0x0010620008000100 */
[----:B------:R0:W2:Y:S01]  /*0260*/  SYNCS.EXCH.64 URZ, [UR8+0x60], UR6 ;  /* 0x00006006083f75b2 */ /* 0x0000a20008000100 */
[----:B------:R0:W3:Y:S01]  /*0270*/  SYNCS.EXCH.64 URZ, [UR8+0x8], UR4 ;  /* 0x00000804083f75b2 */ /* 0x0000e20008000100 */
[----:B------:R0:W4:Y:S01]  /*0280*/  SYNCS.EXCH.64 URZ, [UR8+0x68], UR6 ;  /* 0x00006806083f75b2 */ /* 0x0001220008000100 */
[----:B------:R0:W0:Y:S01]  /*0290*/  SYNCS.EXCH.64 URZ, [UR8+0x10], UR4 ;  /* 0x00001004083f75b2 */ /* 0x0000220008000100 */
        /* <DEDUP_REMOVED lines=19> */
[----:B-1----:R-:W-:Y:S01]  /*03d0*/  NOP ;  /* 0x0000000000007918 */ /* 0x002fe20000000000 */
.L_x_3:
[----:B0-----:R-:W-:Y:S05]  /*03e0*/  BSYNC B0 ;  /* 0x0000000000007941 */ /* 0x001fea0003800000 */
.L_x_2:
[----:B------:R-:W-:Y:S01]  /*03f0*/  SHF.R.S32.HI R5, RZ, 0x1f, R0 ;  /* 0x0000001fff057819 */ /* 0x000fe20000011400 */
[----:B------:R-:W0:Y:S01]  /*0400*/  SHFL.IDX PT, R2, R2, RZ, 0x1f ;  /* 0x00001fff02027589 */ /* 0x000e2200000e0000 */
[----:B------:R-:W1:Y:S01]  /*0410*/  S2UR UR8, SR_CTAID.X ;  /* 0x00000000000879c3 */ /* 0x000e620000002500 */
[----:B------:R-:W-:Y:S02]  /*0420*/  ELECT P0, URZ, PT ;  /* 0x00000000003f782f */ /* 0x000fe40003800000 */
[----:B------:R-:W-:Y:S01]  /*0430*/  LEA.HI R5, R5, R0, RZ, 0x7 ;  /* 0x0000000005057211 */ /* 0x000fe200078f38ff */
[----:B------:R-:W5:Y:S01]  /*0440*/  S2R R10, SR_CTAID.Y ;  /* 0x00000000000a7919 */ /* 0x000f620000002600 */
[----:B------:R-:W-:Y:S01]  /*0450*/  SHF.R.S32.HI R13, RZ, 0x1f, R4 ;  /* 0x0000001fff0d7819 */ /* 0x000fe20000011404 */
[----:B------:R-:W-:Y:S01]  /*0460*/  ULDC UR4, c[0x0][0x150] ;  /* 0x0000540000047ab9 */ /* 0x000fe20000000800 */
[----:B------:R-:W-:Y:S01]  /*0470*/  LOP3.LUT R5, R5, 0xffffff80, RZ, 0xc0, !PT ;  /* 0xffffff8005057812 */ /* 0x000fe200078ec0ff */
[----:B------:R-:W-:Y:S01]  /*0480*/  VIADD R16, R3, 0xffffffff ;  /* 0xffffffff03107836 */ /* 0x000fe20000000000 */
[----:B------:R-:W-:Y:S01]  /*0490*/  LEA.HI R13, R13, R4, RZ, 0x2 ;  /* 0x000000040d0d7211 */ /* 0x000fe200078f10ff */
[----:B------:R-:W2:Y:S01]  /*04a0*/  LDC R12, c[0x0][0x144] ;  /* 0x00005100ff0c7b82 */ /* 0x000ea20000000800 */
[----:B------:R-:W-:Y:S01]  /*04b0*/  NOP ;  /* 0x0000000000007918 */ /* 0x000fe20000000000 */
[----:B------:R-:W-:Y:S01]  /*04c0*/  IMAD.IADD R5, R0, 0x1, -R5 ;  /* 0x0000000100057824 */ /* 0x000fe200078e0a05 */
[----:B------:R-:W-:Y:S01]  /*04d0*/  LOP3.LUT R13, R13, 0x3ffffffc, RZ, 0xc0, !PT ;  /* 0x3ffffffc0d0d7812 */ /* 0x000fe200078ec0ff */
[----:B------:R-:W-:Y:S01]  /*04e0*/  NOP ;  /* 0x0000000000007918 */ /* 0x000fe20000000000 */
[----:B------:R-:W-:-:S02]  /*04f0*/  ISETP.GE.U32.AND P6, PT, R16, 0x2, PT ;  /* 0x000000021000780c */ /* 0x000fc40003fc6070 */
[----:B------:R-:W-:Y:S01]  /*0500*/  SHF.R.S32.HI R6, RZ, 0x1f, R5 ;  /* 0x0000001fff067819 */ /* 0x000fe20000011405 */
[----:B------:R-:W-:Y:S01]  /*0510*/  IMAD.IADD R4, R4, 0x1, -R13 ;  /* 0x0000000104047824 */ /* 0x000fe200078e0a0d */
[----:B------:R-:W3:Y:S01]  /*0520*/  LDC R14, c[0x0][0x140] ;  /* 0x00005000ff0e7b82 */ /* 0x000ee20000000800 */
[----:B------:R-:W-:Y:S02]  /*0530*/  ISETP.NE.AND P4, PT, R3, RZ, PT ;  /* 0x000000ff0300720c */ /* 0x000fe40003f85270 */
[----:B------:R-:W-:Y:S02]  /*0540*/  LEA.HI R6, R6, R5, RZ, 0x3 ;  /* 0x0000000506067211 */ /* 0x000fe400078f18ff */
[----:B0-----:R-:W-:Y:S02]  /*0550*/  ISETP.NE.OR P0, PT, R2, RZ, !P0 ;  /* 0x000000ff0200720c */ /* 0x001fe40004705670 */
[--C-:B------:R-:W-:Y:S01]  /*0560*/  SHF.R.S32.HI R2, RZ, 0x3, R6.reuse ;  /* 0x00000003ff027819 */ /* 0x100fe20000011406 */
[----:B------:R-:W0:Y:S01]  /*0570*/  LDC R13, c[0x0][0x148] ;  /* 0x00005200ff0d7b82 */ /* 0x000e220000000800 */
[----:B------:R-:W-:-:S02]  /*0580*/  SHF.R.S32.HI R9, RZ, 0x1f, R6 ;  /* 0x0000001fff097819 */ /* 0x000fc40000011406 */
[----:B-1----:R-:W-:Y:S02]  /*0590*/  I2FP.F32.U32 R6, UR8 ;  /* 0x0000000800067c45 */ /* 0x002fe40008201000 */
[----:B------:R-:W-:-:S03]  /*05a0*/  LEA.HI R9, R9, R2, RZ, 0x2 ;  /* 0x0000000209097211 */ /* 0x000fc600078f10ff */
[----:B------:R-:W-:Y:S01]  /*05b0*/  FMUL R6, R6, UR4 ;  /* 0x0000000406067c20 */ /* 0x000fe20008400000 */
[----:B------:R-:W-:Y:S01]  /*05c0*/  LOP3.LUT R9, R9, 0xfffffffc, RZ, 0xc0, !PT ;  /* 0xfffffffc09097812 */ /* 0x000fe200078ec0ff */
[----:B------:R-:W-:Y:S01]  /*05d0*/  VOTEU.ALL UP0, P0 ;  /* 0x00000000003f7886 */ /* 0x000fe20000000000 */
[----:B-----5:R-:W-:Y:S01]  /*05e0*/  I2FP.F32.U32 R8, R10 ;  /* 0x0000000a00087245 */ /* 0x020fe20000201000 */
[----:B------:R-:W-:Y:S01]  /*05f0*/  ULDC UR4, c[0x0][0x154] ;  /* 0x0000550000047ab9 */ /* 0x000fe20000000800 */
[----:B------:R-:W-:Y:S01]  /*0600*/  VOTEU.ALL UP1, P0 ;  /* 0x00000000003f7886 */ /* 0x000fe20000020000 */
[----:B------:R-:W1:Y:S01]  /*0610*/  F2I.U32.TRUNC.NTZ R6, R6 ;  /* 0x0000000600067305 */ /* 0x000e62000020f000 */
[----:B------:R-:W-:Y:S01]  /*0620*/  IMAD.IADD R9, R2, 0x1, -R9 ;  /* 0x0000000102097824 */ /* 0x000fe200078e0a09 */
[----:B------:R-:W5:Y:S01]  /*0630*/  @!UP0 S2UR UR7, SR_CgaCtaId ;  /* 0x00000000000789c3 */ /* 0x000f620000008800 */
[----:B------:R-:W-:Y:S01]  /*0640*/  FMUL R8, R8, UR4 ;  /* 0x0000000408087c20 */ /* 0x000fe20008400000 */
[----:B------:R-:W-:Y:S01]  /*0650*/  UMOV UR4, 0x20 ;  /* 0x0000002000047882 */ /* 0x000fe20000000000 */
[----:B------:R-:W-:Y:S01]  /*0660*/  IMAD R4, R4, 0x4, R9 ;  /* 0x0000000404047824 */ /* 0x000fe200078e0209 */
[----:B------:R-:W-:Y:S01]  /*0670*/  @!UP0 UMOV UR6, 0x400 ;  /* 0x0000040000068882 */ /* 0x000fe20000000000 */
[----:B------:R-:W-:-:S04]  /*0680*/  @!UP0 UIADD3 UR4, -UR4, 0x100000, URZ ;  /* 0x0010000004048890 */ /* 0x000fc8000fffe13f */
[----:B------:R-:W-:Y:S02]  /*0690*/  @!UP0 USHF.L.U32 UR5, UR4, 0xb, URZ ;  /* 0x0000000b04058899 */ /* 0x000fe4000800063f */
[----:B------:R-:W-:Y:S01]  /*06a0*/  @!UP0 USHF.L.U32 UR4, UR4, 0x1, URZ ;  /* 0x0000000104048899 */ /* 0x000fe2000800063f */
[----:B---3--:R-:W-:Y:S01]  /*06b0*/  ISETP.EQ.U32.AND P2, PT, R14, 0x1, PT ;  /* 0x000000010e00780c */ /* 0x008fe20003f42070 */
[----:B------:R-:W3:Y:S01]  /*06c0*/  F2I.U32.TRUNC.NTZ R8, R8 ;  /* 0x0000000800087305 */ /* 0x000ee2000020f000 */
[----:B------:R-:W-:-:S04]  /*06d0*/  LEA.HI R2, R4, R4, RZ, 0x1 ;  /* 0x0000000404027211 */ /* 0x000fc800078f08ff */
[----:B------:R-:W-:Y:S01]  /*06e0*/  LOP3.LUT R9, R2, 0xfffffffe, RZ, 0xc0, !PT ;  /* 0xfffffffe02097812 */ /* 0x000fe200078ec0ff */
[----:B-1----:R-:W-:Y:S01]  /*06f0*/  IMAD.MOV R15, RZ, RZ, -R6 ;  /* 0x000000ffff0f7224 */ /* 0x002fe200078e0a06 */
[----:B------:R-:W-:-:S03]  /*0700*/  SHF.R.S32.HI R2, RZ, 0x1f, R7 ;  /* 0x0000001fff027819 */ /* 0x000fc60000011407 */
[----:B--2---:R-:W-:Y:S01]  /*0710*/  IMAD R12, R12, R15, UR8 ;  /* 0x000000080c0c7e24 */ /* 0x004fe2000f8e020f */
[----:B------:R-:W-:Y:S01]  /*0720*/  LEA.HI R2, R2, R7, RZ, 0x2 ;  /* 0x0000000702027211 */ /* 0x000fe200078f10ff */
[----:B------:R-:W-:-:S03]  /*0730*/  IMAD.IADD R9, R4, 0x1, -R9 ;  /* 0x0000000104097824 */ /* 0x000fc600078e0a09 */
[----:B------:R-:W-:Y:S01]  /*0740*/  LOP3.LUT R2, R2, 0xfffffffc, RZ, 0xc0, !PT ;  /* 0xfffffffc02027812 */ /* 0x000fe200078ec0ff */
[----:B---3--:R-:W-:Y:S01]  /*0750*/  IMAD.MOV R20, RZ, RZ, -R8 ;  /* 0x000000ffff147224 */ /* 0x008fe200078e0a08 */
[----:B------:R-:W-:Y:S01]  /*0760*/  ISETP.NE.AND P3, PT, R9, R12, PT ;  /* 0x0000000c0900720c */ /* 0x000fe20003f65270 */
[C---:B------:R-:W-:Y:S01]  /*0770*/  IMAD.SHL.U32 R9, R4.reuse, 0x4, RZ ;  /* 0x0000000404097824 */ /* 0x040fe200078e00ff */
[----:B-----5:R-:W-:Y:S01]  /*0780*/  @!UP0 ULEA UR6, UR7, UR6, 0x18 ;  /* 0x0000000607068291 */ /* 0x020fe2000f8ec03f */
[----:B------:R-:W-:Y:S01]  /*0790*/  IMAD.IADD R7, R7, 0x1, -R2 ;  /* 0x0000000107077824 */ /* 0x000fe200078e0a02 */
[----:B------:R-:W-:Y:S01]  /*07a0*/  VOTEU.ALL UP0, P0 ;  /* 0x00000000003f7886 */ /* 0x000fe20000000000 */
[----:B------:R-:W-:Y:S01]  /*07b0*/  LOP3.LUT P0, RZ, R5, 0x7, RZ, 0xc0, !PT ;  /* 0x0000000705ff7812 */ /* 0x000fe2000780c0ff */
[----:B------:R-:W-:Y:S01]  /*07c0*/  IMAD.MOV.U32 R5, RZ, RZ, 0x1 ;  /* 0x00000001ff057424 */ /* 0x000fe200078e00ff */
[----:B------:R-:W-:Y:S01]  /*07d0*/  LOP3.LUT R6, R4, 0xc, R9, 0x78, !PT ;  /* 0x0000000c04067812 */ /* 0x000fe200078e7809 */
[----:B0-----:R-:W-:Y:S01]  /*07e0*/  IMAD R9, R13, R20, R10 ;  /* 0x000000140d097224 */ /* 0x001fe200078e020a */
[----:B------:R-:W-:-:S02]  /*07f0*/  ISETP.NE.AND P1, PT, R7, 0x3, PT ;  /* 0x000000030700780c */ /* 0x000fc40003f25270 */
[C---:B------:R-:W-:Y:S02]  /*0800*/  ISETP.LT.U32.AND P0, PT, R6.reuse, 0x2, !P0 ;  /* 0x000000020600780c */ /* 0x040fe40004701070 */
[----:B------:R-:W-:Y:S01]  /*0810*/  @P3 LEA.HI R2, R6, R6, RZ, 0x1 ;  /* 0x0000000606023211 */ /* 0x000fe200078f08ff */
[----:B------:R-:W0:Y:S02]  /*0820*/  FENCE.VIEW.ASYNC.S ;  /* 0x00000000000073c6 */ /* 0x000e240000000000 */
[----:B0-----:R0:W1:Y:S01]  /*0830*/  @!UP0 SYNCS.EXCH.64 URZ, [UR6+0xd0], UR4 ;  /* 0x0000d004063f85b2 */ /* 0x0010620008000100 */
[----:B------:R-:W-:Y:S02]  /*0840*/  ISETP.EQ.OR P1, PT, R7, RZ, !P1 ;  /* 0x000000ff0700720c */ /* 0x000fe40004f22670 */
[----:B------:R-:W-:Y:S02]  /*0850*/  @P3 SHF.R.S32.HI R2, RZ, 0x1, R2 ;  /* 0x00000001ff023819 */ /* 0x000fe40000011402 */
[----:B------:R-:W-:-:S02]  /*0860*/  ISETP.EQ.AND P1, PT, R3, RZ, P1 ;  /* 0x000000ff0300720c */ /* 0x000fc40000f22270 */
[----:B------:R-:W-:Y:S02]  /*0870*/  @P3 ISETP.NE.AND P5, PT, R2, R9, PT ;  /* 0x000000090200320c */ /* 0x000fe40003fa5270 */
[----:B------:R-:W-:Y:S02]  /*0880*/  SEL R2, RZ, 0x1, !P0 ;  /* 0x00000001ff027807 */ /* 0x000fe40004000000 */
[----:B------:R-:W-:Y:S02]  /*0890*/  @P3 SEL R5, RZ, 0x1, P5 ;  /* 0x00000001ff053807 */ /* 0x000fe40002800000 */
[----:B------:R-:W-:Y:S02]  /*08a0*/  SEL R4, RZ, 0x1, !P1 ;  /* 0x00000001ff047807 */ /* 0x000fe40004800000 */
[----:B------:R-:W-:Y:S01]  /*08b0*/  LOP3.LUT R5, R5, R2, RZ, 0xc0, !PT ;  /* 0x0000000205057212 */ /* 0x000fe200078ec0ff */
[----:B------:R0:W2:Y:S01]  /*08c0*/  @!UP1 SYNCS.EXCH.64 URZ, [UR6+0xd8], UR4 ;  /* 0x0000d804063f95b2 */ /* 0x0000a20008000100 */
[----:B------:R-:W-:Y:S01]  /*08d0*/  SEL R4, R4, 0x2, P6 ;  /* 0x0000000204047807 */ /* 0x000fe20003000000 */
[----:B------:R-:W-:Y:S01]  /*08e0*/  NOP ;  /* 0x0000000000007918 */ /* 0x000fe20000000000 */
[----:B------:R-:W-:Y:S05]  /*08f0*/  @!P2 BRA `(.L_x_4) ;  /* 0x000000000008a947 */ /* 0x000fea0003800000 */
[----:B-12-4-:R-:W-:Y:S01]  /*0900*/  UCGABAR_ARV ;  /* 0x00000000000079c7 */ /* 0x016fe20008000000 */
[----:B------:R-:W-:Y:S05]  /*0910*/  BRA `(.L_x_5) ;  /* 0x0000000000047947 */ /* 0x000fea0003800000 */
.L_x_4:
[----:B-12-4-:R-:W-:Y:S01]  /*0920*/  NOP ;  /* 0x0000000000007918 */ /* 0x016fe20000000000 */
.L_x_5:
[----:B------:R-:W1:Y:S01]  /*0930*/  LDC R2, c[0x0][0x65c] ;  /* 0x00019700ff027b82 */ /* 0x000e620000000800 */
[----:B------:R-:W-:Y:S01]  /*0940*/  IMAD.MOV.U32 R3, RZ, RZ, RZ ;  /* 0x000000ffff037224 */ /* 0x000fe200078e00ff */
[----:B-1----:R-:W-:Y:S01]  /*0950*/  ISETP.NE.AND P3, PT, R2, 0x1, PT ;  /* 0x000000010200780c */ /* 0x002fe20003f65270 */
[----:B------:R-:W-:-:S12]  /*0960*/  IMAD.U32 R2, RZ, RZ, UR8 ;  /* 0x00000008ff027e24 */ /* 0x000fd8000f8e00ff */
[----:B------:R-:W1:Y:S01]  /*0970*/  @P3 LDC R15, c[0x0][0x10] ;  /* 0x00000400ff0f3b82 */ /* 0x000e620000000800 */
[----:B------:R-:W-:Y:S02]  /*0980*/  @P3 IMAD.MOV.U32 R11, RZ, RZ, RZ ;  /* 0x000000ffff0b3224 */ /* 0x000fe400078e00ff */
[----:B------:R-:W-:-:S05]  /*0990*/  @P3 IMAD.MOV.U32 R17, RZ, RZ, RZ ;  /* 0x000000ffff113224 */ /* 0x000fca00078e00ff */
[----:B------:R-:W2:Y:S01]  /*09a0*/  @!P3 LDC R9, c[0x0][0xc] ;  /* 0x00000300ff09bb82 */ /* 0x000ea20000000800 */
[----:B-1----:R-:W-:-:S04]  /*09b0*/  @P3 IMAD.WIDE.U32 R14, R15, UR8, R10 ;  /* 0x000000080f0e3c25 */ /* 0x002fc8000f8e000a */
[----:B--2---:R-:W-:-:S04]  /*09c0*/  @!P3 IMAD.WIDE.U32 R8, R10, R9, R2 ;  /* 0x000000090a08b225 */ /* 0x004fc800078e0002 */
[----:B------:R-:W-:Y:S02]  /*09d0*/  @P3 IMAD.MOV.U32 R2, RZ, RZ, R14 ;  /* 0x000000ffff023224 */ /* 0x000fe400078e000e */
[----:B------:R-:W-:Y:S02]  /*09e0*/  @P3 IMAD.IADD R3, R15, 0x1, R17 ;  /* 0x000000010f033824 */ /* 0x000fe400078e0211 */
[----:B------:R-:W-:Y:S02]  /*09f0*/  @!P3 IMAD.MOV.U32 R2, RZ, RZ, R8 ;  /* 0x000000ffff02b224 */ /* 0x000fe400078e0008 */
[----:B------:R-:W-:Y:S01]  /*0a00*/  @!P3 IMAD.MOV.U32 R3, RZ, RZ, R9 ;  /* 0x000000ffff03b224 */ /* 0x000fe200078e0009 */
[----:B------:R-:W-:Y:S06]  /*0a10*/  @!P2 BRA `(.L_x_6) ;  /* 0x00000000000ca947 */ /* 0x000fec0003800000 */
[----:B------:R-:W-:Y:S01]  /*0a20*/  UCGABAR_WAIT ;  /* 0x0000000000007dc7 */ /* 0x000fe20008000000 */
[----:B------:R-:W-:Y:S01]  /*0a30*/  CCTL.IVALL ;  /* 0x00000000ff00798f */ /* 0x000fe20002000000 */
[----:B------:R-:W-:Y:S05]  /*0a40*/  BRA `(.L_x_7) ;  /* 0x0000000000047947 */ /* 0x000fea0003800000 */
.L_x_6:
[----:B------:R-:W-:Y:S06]  /*0a50*/  BAR.SYNC.DEFER_BLOCKING 0x0 ;  /* 0x0000000000007b1d */ /* 0x000fec0000010000 */
.L_x_7:
[----:B------:R-:W-:Y:S05]  /*0a60*/  @!P4 BRA `(.L_x_8) ;  /* 0x0000009000ecc947 */ /* 0x000fea0003800000 */
[----:B------:R-:W-:-:S13]  /*0a70*/  ISETP.GT.U32.AND P0, PT, R16, 0x1, PT ;  /* 0x000000011000780c */ /* 0x000fda0003f04070 */
[----:B0-----:R-:W-:Y:S05]  /*0a80*/  @P0 EXIT ;  /* 0x000000000000094d */ /* 0x001fea0003800000 */
[----:B------:R-:W-:Y:S01]  /*0a90*/  ULDC.64 UR4, c[0x0][0x650] ;  /* 0x0001940000047ab9 */ /* 0x000fe20000000a00 */
[----:B------:R-:W-:Y:S01]  /*0aa0*/  PRMT R14, RZ, 0x7610, R14 ;  /* 0x00007610ff0e7816 */ /* 0x000fe2000000000e */
[----:B------:R-:W-:Y:S01]  /*0ab0*/  IMAD.MOV.U32 R9, RZ, RZ, -0x1 ;  /* 0xffffffffff097424 */ /* 0x000fe200078e00ff */
[----:B------:R-:W-:Y:S01]  /*0ac0*/  ISETP.GE.U32.AND P0, PT, R2, UR4, PT ;  /* 0x0000000402007c0c */ /* 0x000fe2000bf06070 */
[----:B------:R-:W-:Y:S02]  /*0ad0*/  IMAD.MOV.U32 R8, RZ, RZ, -0x1 ;  /* 0xffffffffff087424 */ /* 0x000fe400078e00ff */
[----:B------:R-:W-:Y:S01]  /*0ae0*/  IMAD.MOV.U32 R7, RZ, RZ, -0x1 ;  /* 0xffffffffff077424 */ /* 0x000fe200078e00ff */
[----:B------:R-:W-:-:S13]  /*0af0*/  ISETP.GE.U32.AND.EX P0, PT, R3, UR5, PT, P0 ;  /* 0x0000000503007c0c */ /* 0x000fda000bf06100 */
[----:B------:R-:W-:Y:S05]  /*0b00*/  @P0 BRA `(.L_x_9) ;  /* 0x0000000400280947 */ /* 0x000fea0003800000 */
[----:B------:R-:W0:Y:S01]  /*0b10*/  LDC.64 R22, c[0x0][0x628] ;  /* 0x00018a00ff167b82 */ /* 0x000e220000000a00 */
[----:B------:R-:W-:Y:S02]  /*0b20*/  IMAD.MOV.U32 R8, RZ, RZ, R2 ;  /* 0x000000ffff087224 */ /* 0x000fe400078e0002 */
[----:B------:R-:W-:-:S05]  /*0b30*/  IMAD.MOV.U32 R9, RZ, RZ, R3 ;  /* 0x000000ffff097224 */ /* 0x000fca00078e0003 */
[----:B------:R-:W1:Y:S08]  /*0b40*/  LDC R18, c[0x0][0x630] ;  /* 0x00018c00ff127b82 */ /* 0x000e700000000800 */
[----:B------:R-:W2:Y:S01]  /*0b50*/  LDC.64 R24, c[0x0][0x620] ;  /* 0x00018800ff187b82 */ /* 0x000ea20000000a00 */
[----:B0-----:R-:W-:-:S04]  /*0b60*/  ISETP.NE.U32.AND P0, PT, R22, RZ, PT ;  /* 0x000000ff1600720c */ /* 0x001fc80003f05070 */
[----:B------:R-:W-:-:S13]  /*0b70*/  ISETP.NE.AND.EX P0, PT, R23, RZ, PT, P0 ;  /* 0x000000ff1700720c */ /* 0x000fda0003f05300 */
[----:B-12---:R-:W-:Y:S05]  /*0b80*/  @!P0 BRA `(.L_x_10) ;  /* 0x0000000000288947 */ /* 0x006fea0003800000 */
[----:B------:R-:W0:Y:S02]  /*0b90*/  LDC R7, c[0x0][0x634] ;  /* 0x00018d00ff077b82 */ /* 0x000e240000000800 */
[----:B0-----:R-:W-:-:S05]  /*0ba0*/  IADD3 R7, P0, R2, R7, RZ ;  /* 0x0000000702077210 */ /* 0x001fca0007f1e0ff */
[----:B------:R-:W-:-:S04]  /*0bb0*/  IMAD.X R19, RZ, RZ, R3, P0 ;  /* 0x000000ffff137224 */ /* 0x000fc800000e0603 */
[----:B------:R-:W-:-:S04]  /*0bc0*/  IMAD.WIDE.U32 R8, R19, R22, RZ ;  /* 0x0000001613087225 */ /* 0x000fc800078e00ff */
[----:B------:R-:W-:-:S04]  /*0bd0*/  IMAD.WIDE.U32 R14, P0, R7, R23, R8 ;  /* 0x00000017070e7225 */ /* 0x000fc80007800008 */
[----:B------:R-:W-:-:S04]  /*0be0*/  IMAD.WIDE.U32 R8, R7, R22, RZ ;  /* 0x0000001607087225 */ /* 0x000fc800078e00ff */
[----:B------:R-:W-:Y:S01]  /*0bf0*/  IMAD.X R17, RZ, RZ, RZ, P0 ;  /* 0x000000ffff117224 */ /* 0x000fe200000e06ff */
[----:B------:R-:W-:Y:S01]  /*0c00*/  IADD3 RZ, P0, R9, R14, RZ ;  /* 0x0000000e09ff7210 */ /* 0x000fe20007f1e0ff */
[----:B------:R-:W-:-:S04]  /*0c10*/  IMAD.MOV.U32 R16, RZ, RZ, R15 ;  /* 0x000000ffff107224 */ /* 0x000fc800078e000f */
[----:B------:R-:W-:-:S08]  /*0c20*/  IMAD.WIDE.U32.X R8, R19, R23, R16, P0 ;  /* 0x0000001713087225 */ /* 0x000fd000000e0410 */
.L_x_10:
[----:B------:R-:W0:Y:S01]  /*0c30*/  LDC.64 R22, c[0x0][0x640] ;  /* 0x00019000ff167b82 */ /* 0x000e220000000a00 */
[--C-:B------:R-:W-:Y:S01]  /*0c40*/  SHF.R.U64 R27, R8, R18, R9.reuse ;  /* 0x00000012081b7219 */ /* 0x100fe20000001209 */
[----:B------:R-:W-:Y:S01]  /*0c50*/  IMAD R29, R13, R20, R10 ;  /* 0x000000140d1d7224 */ /* 0x000fe200078e020a */
[----:B------:R-:W-:Y:S02]  /*0c60*/  SHF.R.U32.HI R7, RZ, R18, R9 ;  /* 0x00000012ff077219 */ /* 0x000fe40000011609 */
[----:B------:R-:W-:-:S03]  /*0c70*/  IADD3 R11, P0, RZ, -R27, RZ ;  /* 0x8000001bff0b7210 */ /* 0x000fc60007f1e0ff */
[----:B------:R-:W1:Y:S02]  /*0c80*/  LDC R16, c[0x0][0x618] ;  /* 0x00018600ff107b82 */ /* 0x000e640000000800 */
[----:B------:R-:W-:Y:S02]  /*0c90*/  IMAD.X R7, RZ, RZ, ~R7, P0 ;  /* 0x000000ffff077224 */ /* 0x000fe400000e0e07 */
[----:B------:R-:W-:-:S04]  /*0ca0*/  IMAD.WIDE.U32 R8, R11, R24, R2 ;  /* 0x000000180b087225 */ /* 0x000fc800078e0002 */
[----:B------:R-:W2:Y:S01]  /*0cb0*/  LDC R15, c[0x0][0x608] ;  /* 0x00018200ff0f7b82 */ /* 0x000ea20000000800 */
[----:B------:R-:W-:-:S04]  /*0cc0*/  IMAD R14, R7, R24, RZ ;  /* 0x00000018070e7224 */ /* 0x000fc800078e02ff */
[----:B------:R-:W-:Y:S02]  /*0cd0*/  IMAD R7, R11, R25, R14 ;  /* 0x000000190b077224 */ /* 0x000fe400078e020e */
[----:B------:R-:W-:Y:S01]  /*0ce0*/  IMAD.MOV.U32 R14, RZ, RZ, -0x1 ;  /* 0xffffffffff0e7424 */ /* 0x000fe200078e00ff */
[----:B------:R-:W3:Y:S01]  /*0cf0*/  LDC R21, c[0x0][0x658] ;  /* 0x00019600ff157b82 */ /* 0x000ee20000000800 */
[----:B------:R-:W-:Y:S01]  /*0d00*/  IMAD.IADD R7, R9, 0x1, R7 ;  /* 0x0000000109077824 */ /* 0x000fe200078e0207 */
[----:B0-----:R-:W-:-:S04]  /*0d10*/  ISETP.NE.U32.AND P0, PT, R22, RZ, PT ;  /* 0x000000ff1600720c */ /* 0x001fc80003f05070 */
[----:B------:R-:W-:Y:S02]  /*0d20*/  ISETP.NE.AND.EX P0, PT, R23, RZ, PT, P0 ;  /* 0x000000ff1700720c */ /* 0x000fe40003f05300 */
[----:B------:R-:W0:Y:S01]  /*0d30*/  LDC R18, c[0x0][0x600] ;  /* 0x00018000ff127b82 */ /* 0x000e220000000800 */
[-CC-:B-1----:R-:W-:Y:S02]  /*0d40*/  SHF.R.U64 R19, R8, R16.reuse, R7.reuse ;  /* 0x0000001008137219 */ /* 0x182fe40000001207 */
[----:B------:R-:W-:Y:S01]  /*0d50*/  SHF.R.U32.HI R8, RZ, R16, R7 ;  /* 0x00000010ff087219 */ /* 0x000fe20000011607 */
[----:B------:R-:W-:-:S04]  /*0d60*/  IMAD.MOV.U32 R16, RZ, RZ, 0x1 ;  /* 0x00000001ff107424 */ /* 0x000fc800078e00ff */
[----:B------:R-:W1:Y:S01]  /*0d70*/  LDC R24, c[0x0][0x648] ;  /* 0x00019200ff187b82 */ /* 0x000e620000000800 */
[-CC-:B--2---:R-:W-:Y:S02]  /*0d80*/  SHF.R.U64 R28, R19, R15.reuse, R8.reuse ;  /* 0x0000000f131c7219 */ /* 0x184fe40000001208 */
[----:B------:R-:W-:-:S05]  /*0d90*/  SHF.R.U32.HI R8, RZ, R15, R8 ;  /* 0x0000000fff087219 */ /* 0x000fca0000011608 */
[----:B------:R-:W2:Y:S01]  /*0da0*/  LDC R26, c[0x0][0x638] ;  /* 0x00018e00ff1a7b82 */ /* 0x000ea20000000800 */
[-CC-:B---3--:R-:W-:Y:S02]  /*0db0*/  SHF.R.U64 R20, R28, R21.reuse, R8.reuse ;  /* 0x000000151c147219 */ /* 0x188fe40000001208 */
[-C--:B------:R-:W-:Y:S02]  /*0dc0*/  SHF.L.U32 R7, R14, R21.reuse, RZ ;  /* 0x000000150e077219 */ /* 0x080fe400000006ff */
[----:B------:R-:W-:Y:S01]  /*0dd0*/  SHF.R.U32.HI R9, RZ, R21, R8 ;  /* 0x00000015ff097219 */ /* 0x000fe20000011608 */
[----:B------:R-:W-:Y:S01]  /*0de0*/  IMAD.MOV.U32 R8, RZ, RZ, R20 ;  /* 0x000000ffff087224 */ /* 0x000fe200078e0014 */
[----:B------:R-:W-:Y:S01]  /*0df0*/  LOP3.LUT R13, RZ, R7, RZ, 0x33, !PT ;  /* 0x00000007ff0d7212 */ /* 0x000fe200078e33ff */
[----:B------:R-:W3:Y:S01]  /*0e00*/  LDC R25, c[0x0][0x610] ;  /* 0x00018400ff197b82 */ /* 0x000ee20000000800 */
[----:B------:R-:W-:Y:S05]  /*0e10*/  @!P0 BRA `(.L_x_11) ;  /* 0x0000000000288947 */ /* 0x000fea0003800000 */
[----:B------:R-:W4:Y:S02]  /*0e20*/  LDC R7, c[0x0][0x64c] ;  /* 0x00019300ff077b82 */ /* 0x000f240000000800 */
[----:B----4-:R-:W-:-:S05]  /*0e30*/  IADD3 R7, P0, R20, R7, RZ ;  /* 0x0000000714077210 */ /* 0x010fca0007f1e0ff */
        /* <DEDUP_REMOVED lines=8> */
.L_x_11:
[----:B-1----:R-:W-:Y:S01]  /*0ec0*/  SHF.R.U64 R9, R8, R24, R9 ;  /* 0x0000001808097219 */ /* 0x002fe20000001209 */
[----:B0-----:R-:W-:Y:S01]  /*0ed0*/  VIADD R10, R18, 0xffffffff ;  /* 0xffffffff120a7836 */ /* 0x001fe20000000000 */
[----:B------:R-:W-:Y:S01]  /*0ee0*/  SHF.L.U32 R7, R16, R21, RZ ;  /* 0x0000001510077219 */ /* 0x000fe200000006ff */
[----:B------:R-:W-:Y:S01]  /*0ef0*/  IMAD.MOV.U32 R14, RZ, RZ, 0x1 ;  /* 0x00000001ff0e7424 */ /* 0x000fe200078e00ff */
[----:B------:R-:W-:Y:S01]  /*0f00*/  LOP3.LUT R8, R28, R13, RZ, 0xc0, !PT ;  /* 0x0000000d1c087212 */ /* 0x000fe200078ec0ff */
[----:B------:R-:W-:Y:S01]  /*0f10*/  IMAD.MOV R11, RZ, RZ, -R9 ;  /* 0x000000ffff0b7224 */ /* 0x000fe200078e0a09 */
[----:B------:R-:W-:Y:S02]  /*0f20*/  SEL R12, R12, R29, !P3 ;  /* 0x0000001d0c0c7207 */ /* 0x000fe40005800000 */
[----:B------:R-:W-:Y:S01]  /*0f30*/  LOP3.LUT R10, R19, R10, RZ, 0xc0, !PT ;  /* 0x0000000a130a7212 */ /* 0x000fe200078ec0ff */
[----:B------:R-:W-:Y:S02]  /*0f40*/  IMAD R9, R7, R9, R8 ;  /* 0x0000000907097224 */ /* 0x000fe400078e0208 */
[----:B--2---:R-:W-:-:S02]  /*0f50*/  IMAD R7, R11, R26, R20 ;  /* 0x0000001a0b077224 */ /* 0x004fc400078e0214 */
[----:B---3--:R-:W-:Y:S02]  /*0f60*/  IMAD R12, R9, R25, R12 ;  /* 0x00000019090c7224 */ /* 0x008fe400078e020c */
[----:B------:R-:W-:-:S05]  /*0f70*/  IMAD R7, R7, R18, R10 ;  /* 0x0000001207077224 */ /* 0x000fca00078e020a */
[----:B------:R-:W-:Y:S02]  /*0f80*/  SEL R8, R7, R12, !P3 ;  /* 0x0000000c07087207 */ /* 0x000fe40005800000 */
[----:B------:R-:W-:Y:S01]  /*0f90*/  SEL R9, R12, R7, !P3 ;  /* 0x000000070c097207 */ /* 0x000fe20005800000 */
[----:B------:R-:W-:-:S07]  /*0fa0*/  IMAD.MOV.U32 R7, RZ, RZ, R27 ;  /* 0x000000ffff077224 */ /* 0x000fce00078e001b */
.L_x_9:
[----:B------:R-:W-:-:S08]  /*0fb0*/  NOP ;  /* 0x0000000000007918 */ /* 0x000fd00000000000 */
[----:B------:R-:W0:Y:S02]  /*0fc0*/  USETMAXREG.TRY_ALLOC.CTAPOOL UP0, 0xe8 ;  /* 0x000000e8000079c8 */ /* 0x000e240008000600 */
[----:B0-----:R-:W-:-:S13]  /*0fd0*/  PLOP3.LUT P0, PT, PT, PT, UP0, 0x80, 0x0 ;  /* 0x000000000000781c */ /* 0x001fda0003f0f008 */
[----:B------:R-:W-:Y:S05]  /*0fe0*/  @!P0 BRA `(.L_x_9) ;  /* 0xfffffffc00f08947 */ /* 0x000fea000383ffff */
[----:B------:R-:W-:Y:S01]  /*0ff0*/  ULDC.64 UR4, c[0x0][0x598] ;  /* 0x0001660000047ab9 */ /* 0x000fe20000000a00 */
[----:B------:R-:W-:Y:S01]  /*1000*/  ULDC.64 UR24, c[0x0][0x208] ;  /* 0x0000820000187ab9 */ /* 0x000fe20000000a00 */
[----:B------:R-:W-:-:S04]  /*1010*/  ISETP.NE.U32.AND P0, PT, RZ, UR4, PT ;  /* 0x00000004ff007c0c */ /* 0x000fc8000bf05070 */
[----:B------:R-:W-:-:S13]  /*1020*/  ISETP.NE.AND.EX P0, PT, RZ, UR5, PT, P0 ;  /* 0x00000005ff007c0c */ /* 0x000fda000bf05300 */
[----:B------:R-:W-:Y:S05]  /*1030*/  @!P0 BRA `(.L_x_12) ;  /* 0x00000000001c8947 */ /* 0x000fea0003800000 */
[----:B------:R-:W0:Y:S02]  /*1040*/  LDC.64 R10, c[0x0][0x598] ;  /* 0x00016600ff0a7b82 */ /* 0x000e240000000a00 */
[----:B0-----:R-:W2:Y:S02]  /*1050*/  LDG.E.64 R10, desc[UR24][R10.64] ;  /* 0x000000180a0a7981 */ /* 0x001ea4000c1e1b00 */
[----:B--2---:R-:W-:-:S04]  /*1060*/  ISETP.NE.U32.AND P0, PT, R10, RZ, PT ;  /* 0x000000ff0a00720c */ /* 0x004fc80003f05070 */
[----:B------:R-:W-:-:S13]  /*1070*/  ISETP.NE.AND.EX P0, PT, R11, RZ, PT, P0 ;  /* 0x000000ff0b00720c */ /* 0x000fda0003f05300 */
[----:B------:R-:W-:Y:S05]  /*1080*/  @!P0 BRA `(.L_x_12) ;  /* 0x0000000000088947 */ /* 0x000fea0003800000 */
[----:B------:R0:W5:Y:S01]  /*1090*/  LD.E R10, desc[UR24][R10.64] ;  /* 0x000000180a0a7980 */ /* 0x000162000c101900 */
[----:B------:R-:W-:Y:S05]  /*10a0*/  BRA `(.L_x_13) ;  /* 0x0000000000207947 */ /* 0x000fea0003800000 */
.L_x_12:
[----:B------:R-:W-:Y:S02]  /*10b0*/  ULDC.64 UR4, c[0x0][0x588] ;  /* 0x0001620000047ab9 */ /* 0x000fe40000000a00 */
[----:B------:R-:W-:-:S04]  /*10c0*/  ISETP.NE.U32.AND P0, PT, RZ, UR4, PT ;  /* 0x00000004ff007c0c */ /* 0x000fc8000bf05070 */
[----:B------:R-:W-:-:S13]  /*10d0*/  ISETP.NE.AND.EX P0, PT, RZ, UR5, PT, P0 ;  /* 0x00000005ff007c0c */ /* 0x000fda000bf05300 */
[----:B------:R-:W-:Y:S05]  /*10e0*/  @!P0 BRA `(.L_x_14) ;  /* 0x00000000000c8947 */ /* 0x000fea0003800000 */
[----:B------:R-:W0:Y:S02]  /*10f0*/  LDC.64 R10, c[0x0][0x588] ;  /* 0x00016200ff0a7b82 */ /* 0x000e240000000a00 */
[----:B0-----:R1:W5:Y:S01]  /*1100*/  LDG.E R10, desc[UR24][R10.64] ;  /* 0x000000180a0a7981 */ /* 0x001362000c1e1900 */
[----:B------:R-:W-:Y:S05]  /*1110*/  BRA `(.L_x_13) ;  /* 0x0000000000047947 */ /* 0x000fea0003800000 */
.L_x_14:
[----:B------:R-:W2:Y:S02]  /*1120*/  LDC R10, c[0x0][0x580] ;  /* 0x00016000ff0a7b82 */ /* 0x000ea40000000800 */
.L_x_13:
[----:B------:R-:W-:Y:S02]  /*1130*/  ULDC.64 UR4, c[0x0][0x5a0] ;  /* 0x0001680000047ab9 */ /* 0x000fe40000000a00 */
[----:B------:R-:W-:-:S04]  /*1140*/  ISETP.NE.U32.AND P0, PT, RZ, UR4, PT ;  /* 0x00000004ff007c0c */ /* 0x000fc8000bf05070 */
[----:B------:R-:W-:-:S13]  /*1150*/  ISETP.NE.AND.EX P0, PT, RZ, UR5, PT, P0 ;  /* 0x00000005ff007c0c */ /* 0x000fda000bf05300 */
[----:B------:R-:W-:Y:S05]  /*1160*/  @!P0 BRA `(.L_x_15) ;  /* 0x00000000001c8947 */ /* 0x000fea0003800000 */
[----:B------:R-:W3:Y:S02]  /*1170*/  LDC.64 R12, c[0x0][0x5a0] ;  /* 0x00016800ff0c7b82 */ /* 0x000ee40000000a00 */
[----:B---3--:R-:W3:Y:S02]  /*1180*/  LDG.E.64 R12, desc[UR24][R12.64] ;  /* 0x000000180c0c7981 */ /* 0x008ee4000c1e1b00 */
[----:B---3--:R-:W-:-:S04]  /*1190*/  ISETP.NE.U32.AND P0, PT, R12, RZ, PT ;  /* 0x000000ff0c00720c */ /* 0x008fc80003f05070 */
[----:B------:R-:W-:-:S13]  /*11a0*/  ISETP.NE.AND.EX P0, PT, R13, RZ, PT, P0 ;  /* 0x000000ff0d00720c */ /* 0x000fda0003f05300 */
[----:B------:R-:W-:Y:S05]  /*11b0*/  @!P0 BRA `(.L_x_15) ;  /* 0x0000000000088947 */ /* 0x000fea0003800000 */
[----:B01----:R0:W5:Y:S01]  /*11c0*/  LD.E R11, desc[UR24][R12.64] ;  /* 0x000000180c0b7980 */ /* 0x003162000c101900 */
[----:B------:R-:W-:Y:S05]  /*11d0*/  BRA `(.L_x_16) ;  /* 0x0000000000207947 */ /* 0x000fea0003800000 */
.L_x_15:
[----:B------:R-:W-:Y:S02]  /*11e0*/  ULDC.64 UR4, c[0x0][0x590] ;  /* 0x0001640000047ab9 */ /* 0x000fe40000000a00 */
[----:B------:R-:W-:-:S04]  /*11f0*/  ISETP.NE.U32.AND P0, PT, RZ, UR4, PT ;  /* 0x00000004ff007c0c */ /* 0x000fc8000bf05070 */
[----:B------:R-:W-:-:S13]  /*1200*/  ISETP.NE.AND.EX P0, PT, RZ, UR5, PT, P0 ;  /* 0x00000005ff007c0c */ /* 0x000fda000bf05300 */
[----:B------:R-:W-:Y:S05]  /*1210*/  @!P0 BRA `(.L_x_17) ;  /* 0x00000000000c8947 */ /* 0x000fea0003800000 */
[----:B------:R-:W0:Y:S02]  /*1220*/  LDC.64 R12, c[0x0][0x590] ;  /* 0x00016400ff0c7b82 */ /* 0x000e240000000a00 */
[----:B01----:R1:W5:Y:S01]  /*1230*/  LDG.E R11, desc[UR24][R12.64] ;  /* 0x000000180c0b7981 */ /* 0x003362000c1e1900 */
[----:B------:R-:W-:Y:S05]  /*1240*/  BRA `(.L_x_16) ;  /* 0x0000000000047947 */ /* 0x000fea0003800000 */
.L_x_17:
[----:B01----:R-:W3:Y:S02]  /*1250*/  LDC R11, c[0x0][0x584] ;  /* 0x00016100ff0b7b82 */ /* 0x003ee40000000800 */
.L_x_16:
[----:B------:R-:W-:-:S13]  /*1260*/  LOP3.LUT P0, RZ, R14, 0xff, RZ, 0xc0, !PT ;  /* 0x000000ff0eff7812 */ /* 0x000fda000780c0ff */
[----:B------:R-:W-:Y:S05]  /*1270*/  @!P0 EXIT ;  /* 0x000000000000894d */ /* 0x000fea0003800000 */
[----:B------:R-:W-:Y:S01]  /*1280*/  ULDC UR4, c[0x0][0x28c] ;  /* 0x0000a30000047ab9 */ /* 0x000fe20000000800 */
[----:B------:R-:W-:Y:S01]  /*1290*/  LOP3.LUT R170, R4, 0x1, RZ, 0xfc, !PT ;  /* 0x0000000104aa7812 */ /* 0x000fe200078efcff */
[----:B------:R-:W-:-:S04]  /*12a0*/  UIADD3 UR4, UR4, 0x3f, URZ ;  /* 0x0000003f04047890 */ /* 0x000fc8000fffe03f */
[----:B------:R-:W-:-:S04]  /*12b0*/  USHF.R.S32.HI UR5, URZ, 0x1f, UR4 ;  /* 0x0000001f3f057899 */ /* 0x000fc80008011404 */
[----:B------:R-:W-:-:S03]  /*12c0*/  ULEA.HI UR5, UR5, UR4, URZ, 0x6 ;  /* 0x0000000405057291 */ /* 0x000fc6000f8f303f */
[----:B------:R-:W-:Y:S01]  /*12d0*/  UMOV UR4, URZ ;  /* 0x0000003f00047c82 */ /* 0x000fe20008000000 */
[----:B------:R-:W-:-:S03]  /*12e0*/  USHF.R.S32.HI UR9, URZ, 0x6, UR5 ;  /* 0x000000063f097899 */ /* 0x000fc60008011405 */
[----:B------:R-:W-:-:S09]  /*12f0*/  UMOV UR5, URZ ;  /* 0x0000003f00057c82 */ /* 0x000fd20008000000 */
.L_x_204:
[----:B01----:R-:W-:Y:S01]  /*1300*/  LOP3.LUT R12, R0, 0x80, RZ, 0xc0, !PT ;  /* 0x00000080000c7812 */ /* 0x003fe200078ec0ff */
[----:B------:R-:W0:Y:S01]  /*1310*/  S2UR UR13, SR_CgaCtaId ;  /* 0x00000000000d79c3 */ /* 0x000e220000008800 */
[----:B------:R-:W-:Y:S01]  /*1320*/  UMOV UR12, 0x400 ;  /* 0x00000400000c7882 */ /* 0x000fe20000000000 */
[----:B------:R-:W-:Y:S01]  /*1330*/  UMOV UR6, URZ ;  /* 0x0000003f00067c82 */ /* 0x000fe20008000000 */
[----:B------:R-:W-:Y:S01]  /*1340*/  SHF.R.U32.HI R16, RZ, 0x7, R12 ;  /* 0x00000007ff107819 */ /* 0x000fe2000001160c */
[----:B------:R-:W-:Y:S01]  /*1350*/  UMOV UR7, URZ ;  /* 0x0000003f00077c82 */ /* 0x000fe20008000000 */
[----:B------:R-:W-:Y:S02]  /*1360*/  CS2R R14, SRZ ;  /* 0x00000000000e7805 */ /* 0x000fe4000001ff00 */
[----:B------:R-:W-:Y:S02]  /*1370*/  CS2R R18, SRZ ;  /* 0x0000000000127805 */ /* 0x000fe4000001ff00 */
[----:B------:R-:W-:Y:S01]  /*1380*/  CS2R R20, SRZ ;  /* 0x0000000000147805 */ /* 0x000fe2000001ff00 */
[----:B------:R-:W1:Y:S01]  /*1390*/  LDC R12, c[0x0][0x28c] ;  /* 0x0000a300ff0c7b82 */ /* 0x000e620000000800 */
[----:B----4-:R-:W4:Y:S01]  /*13a0*/  SHFL.IDX PT, R16, R16, RZ, 0x1f ;  /* 0x00001fff10107589 */ /* 0x010f2200000e0000 */
[----:B------:R-:W-:-:S02]  /*13b0*/  CS2R R22, SRZ ;  /* 0x0000000000167805 */ /* 0x000fc4000001ff00 */
[----:B------:R-:W-:Y:S02]  /*13c0*/  CS2R R106, SRZ ;  /* 0x00000000006a7805 */ /* 0x000fe4000001ff00 */
[----:B------:R-:W-:Y:S02]  /*13d0*/  CS2R R108, SRZ ;  /* 0x00000000006c7805 */ /* 0x000fe4000001ff00 */
[----:B------:R-:W-:Y:S02]  /*13e0*/  CS2R R110, SRZ ;  /* 0x00000000006e7805 */ /* 0x000fe4000001ff00 */
[----:B------:R-:W-:Y:S02]  /*13f0*/  CS2R R104, SRZ ;  /* 0x0000000000687805 */ /* 0x000fe4000001ff00 */
[----:B------:R-:W-:Y:S02]  /*1400*/  CS2R R112, SRZ ;  /* 0x0000000000707805 */ /* 0x000fe4000001ff00 */
        /* <DEDUP_REMOVED lines=16> */
[----:B-1----:R-:W-:Y:S02]  /*1510*/  ISETP.GE.AND P0, PT, R12, 0x1, PT ;  /* 0x000000010c00780c */ /* 0x002fe40003f06270 */
[----:B------:R-:W-:Y:S02]  /*1520*/  CS2R R12, SRZ ;  /* 0x00000000000c7805 */ /* 0x000fe4000001ff00 */
[----:B----4-:R-:W-:-:S02]  /*1530*/  R2UR UR8, R16 ;  /* 0x00000000100872ca */ /* 0x010fc400000e0000 */
        /* <DEDUP_REMOVED lines=11> */
[----:B------:R-:W-:Y:S01]  /*15f0*/  CS2R R166, SRZ ;  /* 0x0000000000a67805 */ /* 0x000fe2000001ff00 */
[----:B------:R-:W-:Y:S01]  /*1600*/  ULEA.HI UR10, UR8, UR8, URZ, 0x1 ;  /* 0x00000008080a7291 */ /* 0x000fe2000f8f083f */
[----:B------:R-:W-:Y:S01]  /*1610*/  CS2R R168, SRZ ;  /* 0x0000000000a87805 */ /* 0x000fe2000001ff00 */
[----:B------:R-:W-:Y:S01]  /*1620*/  IMAD.MOV.U32 R171, RZ, RZ, RZ ;  /* 0x000000ffffab7224 */ /* 0x000fe200078e00ff */
[----:B------:R-:W-:Y:S01]  /*1630*/  CS2R R88, SRZ ;  /* 0x0000000000587805 */ /* 0x000fe2000001ff00 */
[----:B------:R-:W-:Y:S01]  /*1640*/  ULOP3.LUT UR11, UR10, 0xffffe, URZ, 0xc0, !UPT ;  /* 0x000ffffe0a0b7892 */ /* 0x000fe2000f8ec03f */
[----:B------:R-:W-:Y:S01]  /*1650*/  IMAD.MOV.U32 R173, RZ, RZ, RZ ;  /* 0x000000ffffad7224 */ /* 0x000fe200078e00ff */
[----:B0-----:R-:W-:Y:S01]  /*1660*/  ULEA UR10, UR13, UR12, 0x18 ;  /* 0x0000000c0d0a7291 */ /* 0x001fe2000f8ec03f */
[----:B------:R-:W-:Y:S01]  /*1670*/  IMAD.U32 R177, RZ, RZ, UR4 ;  /* 0x00000004ffb17e24 */ /* 0x000fe2000f8e00ff */
[----:B------:R-:W-:Y:S01]  /*1680*/  UIADD3 UR11, UR8, -UR11, URZ ;  /* 0x8000000b080b7290 */ /* 0x000fe2000fffe03f */
[----:B------:R-:W-:Y:S01]  /*1690*/  CS2R R90, SRZ ;  /* 0x00000000005a7805 */ /* 0x000fe2000001ff00 */
[----:B------:R-:W-:Y:S01]  /*16a0*/  UMOV UR12, UR5 ;  /* 0x00000005000c7c82 */ /* 0x000fe20008000000 */
[----:B------:R-:W-:Y:S01]  /*16b0*/  UMOV UR8, URZ ;  /* 0x0000003f00087c82 */ /* 0x000fe20008000000 */
[----:B------:R-:W-:Y:S01]  /*16c0*/  ULEA UR11, UR11, UR10, 0xc ;  /* 0x0000000a0b0b7291 */ /* 0x000fe2000f8e603f */
[----:B------:R-:W-:-:S02]  /*16d0*/  CS2R R92, SRZ ;  /* 0x00000000005c7805 */ /* 0x000fc4000001ff00 */
[----:B------:R-:W-:Y:S02]  /*16e0*/  CS2R R94, SRZ ;  /* 0x00000000005e7805 */ /* 0x000fe4000001ff00 */
[----:B------:R-:W-:Y:S01]  /*16f0*/  CS2R R96, SRZ ;  /* 0x0000000000607805 */ /* 0x000fe2000001ff00 */
[----:B------:R-:W-:Y:S01]  /*1700*/  UIADD3 UR11, UR11, 0x180, URZ ;  /* 0x000001800b0b7890 */ /* 0x000fe2000fffe03f */
[----:B------:R-:W-:Y:S02]  /*1710*/  CS2R R98, SRZ ;  /* 0x0000000000627805 */ /* 0x000fe4000001ff00 */
[----:B------:R-:W-:Y:S02]  /*1720*/  CS2R R100, SRZ ;  /* 0x0000000000647805 */ /* 0x000fe4000001ff00 */
[----:B------:R-:W-:Y:S01]  /*1730*/  CS2R R102, SRZ ;  /* 0x0000000000667805 */ /* 0x000fe2000001ff00 */
[----:B------:R-:W-:Y:S01]  /*1740*/  USHF.R.U32.HI UR11, URZ, 0x4, UR11 ;  /* 0x000000043f0b7899 */ /* 0x000fe2000801160b */
[----:B------:R-:W-:-:S02]  /*1750*/  CS2R R72, SRZ ;  /* 0x0000000000487805 */ /* 0x000fc4000001ff00 */
[----:B------:R-:W-:Y:S02]  /*1760*/  CS2R R74, SRZ ;  /* 0x00000000004a7805 */ /* 0x000fe4000001ff00 */
[----:B------:R-:W-:Y:S01]  /*1770*/  CS2R R76, SRZ ;  /* 0x00000000004c7805 */ /* 0x000fe2000001ff00 */
[----:B------:R-:W-:Y:S01]  /*1780*/  ULOP3.LUT UR11, UR11, 0x3fff, URZ, 0xc0, !UPT ;  /* 0x00003fff0b0b7892 */ /* 0x000fe2000f8ec03f */
        /* <DEDUP_REMOVED lines=22> */
[----:B---3--:R-:W-:Y:S02]  /*18f0*/  CS2R R26, SRZ ;  /* 0x00000000001a7805 */ /* 0x008fe4000001ff00 */
[----:B--2---:R-:W-:Y:S02]  /*1900*/  CS2R R28, SRZ ;  /* 0x00000000001c7805 */ /* 0x004fe4000001ff00 */
[----:B------:R-:W-:Y:S02]  /*1910*/  CS2R R30, SRZ ;  /* 0x00000000001e7805 */ /* 0x000fe4000001ff00 */
[----:B------:R-:W-:Y:S02]  /*1920*/  CS2R R32, SRZ ;  /* 0x0000000000207805 */ /* 0x000fe4000001ff00 */
[----:B------:R-:W-:Y:S02]  /*1930*/  CS2R R34, SRZ ;  /* 0x0000000000227805 */ /* 0x000fe4000001ff00 */
[----:B------:R-:W-:-:S02]  /*1940*/  CS2R R36, SRZ ;  /* 0x0000000000247805 */ /* 0x000fc4000001ff00 */
[----:B------:R-:W-:Y:S01]  /*1950*/  CS2R R38, SRZ ;  /* 0x0000000000267805 */ /* 0x000fe2000001ff00 */
[----:B------:R-:W-:Y:S06]  /*1960*/  @!P0 BRA `(.L_x_18) ;  /* 0x0000000c001c8947 */ /* 0x000fec0003800000 */
[----:B------:R-:W-:-:S13]  /*1970*/  ISETP.NE.AND P1, PT, R170, 0x3, PT ;  /* 0x00000003aa00780c */ /* 0x000fda0003f25270 */
[----:B------:R-:W-:Y:S05]  /*1980*/  @!P1 BRA `(.L_x_19) ;  /* 0x0000000000049947 */ /* 0x000fea0003800000 */
[----:B------:R-:W-:Y:S01]  /*1990*/  BPT.TRAP 0x1 ;  /* 0x000000040000795c */ /* 0x000fe20000300000 */
.L_x_19:
[----:B------:R-:W-:Y:S01]  /*19a0*/  ULEA UR7, UR5, UR10, 0x3 ;  /* 0x0000000a05077291 */ /* 0x000fe2000f8e183f */
[----:B------:R-:W-:-:S05]  /*19b0*/  IMAD.U32 R12, RZ, RZ, UR4 ;  /* 0x00000004ff0c7e24 */ /* 0x000fca000f8e00ff */
[----:B------:R-:W-:-:S04]  /*19c0*/  SHF.L.U32 R12, R12, 0x1f, RZ ;  /* 0x0000001f0c0c7819 */ /* 0x000fc800000006ff */
[----:B------:R0:W1:Y:S01]  /*19d0*/  SYNCS.PHASECHK.TRANS64.TRYWAIT P0, [UR7], R12 ;  /* 0x0000000cff0075a7 */ /* 0x0000620008000147 */
[----:B------:R-:W-:Y:S05]  /*19e0*/  @!P1 BRA `(.L_x_20) ;  /* 0x0000000000049947 */ /* 0x000fea0003800000 */
[----:B------:R-:W-:Y:S01]  /*19f0*/  BPT.TRAP 0x1 ;  /* 0x000000040000795c */ /* 0x000fe20000300000 */
.L_x_20:
[----:B------:R-:W-:Y:S01]  /*1a00*/  UMOV UR6, 0x2 ;  /* 0x0000000200067882 */ /* 0x000fe20000000000 */
[----:B------:R-:W-:Y:S01]  /*1a10*/  IMAD.MOV.U32 R14, RZ, RZ, RZ ;  /* 0x000000ffff0e7224 */ /* 0x000fe200078e00ff */
[----:B-1----:R-:W-:Y:S06]  /*1a20*/  @P0 BRA `(.L_x_21) ;  /* 0x0000000000080947 */ /* 0x002fec0003800000 */
[----:B------:R-:W1:Y:S02]  /*1a30*/  SYNCS.PHASECHK.TRANS64.TRYWAIT P0, [UR7], R12 ;  /* 0x0000000cff0075a7 */ /* 0x000e640008000147 */
[----:B-1----:R-:W-:Y:S05]  /*1a40*/  @!P0 BRA `(.L_x_22) ;  /* 0x0000009c006c8947 */ /* 0x002fea0003800000 */
.L_x_21:
[----:B------:R-:W-:Y:S01]  /*1a50*/  UIADD3 UR7, UR10, 0x18180, URZ ;  /* 0x000181800a077890 */ /* 0x000fe2000fffe03f */
[----:B------:R-:W-:Y:S01]  /*1a60*/  WARPGROUP.ARRIVE ;  /* 0x00000000000079c5 */ /* 0x000fe20000000000 */
[----:B------:R-:W-:Y:S01]  /*1a70*/  ULOP3.LUT UR12, UR11, 0x10000, URZ, 0xfc, !UPT ;  /* 0x000100000b0c7892 */ /* 0x000fe2000f8efc3f */
[----:B------:R-:W-:Y:S01]  /*1a80*/  IMAD.MOV.U32 R15, RZ, RZ, RZ ;  /* 0x000000ffff0f7224 */ /* 0x000fe200078e00ff */
[----:B------:R-:W-:Y:S01]  /*1a90*/  USHF.R.U32.HI UR7, URZ, 0x4, UR7 ;  /* 0x000000043f077899 */ /* 0x000fe20008011607 */
[----:B01----:R-:W-:Y:S01]  /*1aa0*/  CS2R R12, SRZ ;  /* 0x00000000000c7805 */ /* 0x003fe2000001ff00 */
[----:B------:R-:W-:Y:S01]  /*1ab0*/  UMOV UR13, 0x80000020 ;  /* 0x80000020000d7882 */ /* 0x000fe20000000000 */
[----:B------:R-:W-:Y:S01]  /*1ac0*/  UMOV UR15, 0x80000020 ;  /* 0x80000020000f7882 */ /* 0x000fe20000000000 */
[----:B------:R-:W-:Y:S01]  /*1ad0*/  ULOP3.LUT UR7, UR7, 0x3fff, URZ, 0xc0, !UPT ;  /* 0x00003fff07077892 */ /* 0x000fe2000f8ec03f */
[----:B------:R-:W-:Y:S02]  /*1ae0*/  CS2R R16, SRZ ;  /* 0x0000000000107805 */ /* 0x000fe4000001ff00 */
[----:B------:R-:W-:-:S02]  /*1af0*/  CS2R R18, SRZ ;  /* 0x0000000000127805 */ /* 0x000fc4000001ff00 */
[----:B------:R-:W-:Y:S01]  /*1b00*/  CS2R R20, SRZ ;  /* 0x0000000000147805 */ /* 0x000fe2000001ff00 */
[----:B------:R-:W-:Y:S01]  /*1b10*/  ULOP3.LUT UR8, UR7, 0x10000, URZ, 0xfc, !UPT ;  /* 0x0001000007087892 */ /* 0x000fe2000f8efc3f */
[----:B------:R-:W-:Y:S01]  /*1b20*/  CS2R R22, SRZ ;  /* 0x0000000000167805 */ /* 0x000fe2000001ff00 */
[----:B------:R-:W-:Y:S01]  /*1b30*/  ULEA UR7, UR5, UR12, 0x9 ;  /* 0x0000000c05077291 */ /* 0x000fe2000f8e483f */
[----:B------:R-:W-:Y:S01]  /*1b40*/  CS2R R106, SRZ ;  /* 0x00000000006a7805 */ /* 0x000fe2000001ff00 */
[----:B------:R-:W-:Y:S01]  /*1b50*/  UIMAD UR8, UR5, 0x280, UR8 ;  /* 0x00000280050878a4 */ /* 0x000fe2000f8e0208 */
[----:B------:R-:W-:Y:S02]  /*1b60*/  CS2R R108, SRZ ;  /* 0x00000000006c7805 */ /* 0x000fe4000001ff00 */
[----:B------:R-:W-:Y:S02]  /*1b70*/  CS2R R110, SRZ ;  /* 0x00000000006e7805 */ /* 0x000fe4000001ff00 */
[----:B------:R-:W-:Y:S01]  /*1b80*/  CS2R R104, SRZ ;  /* 0x0000000000687805 */ /* 0x000fe2000001ff00 */
[----:B------:R-:W-:Y:S01]  /*1b90*/  UIADD3 UR16, UR8, 0x80, URZ ;  /* 0x0000008008107890 */ /* 0x000fe2000fffe03f */
[----:B------:R-:W-:Y:S01]  /*1ba0*/  CS2R R112, SRZ ;  /* 0x0000000000707805 */ /* 0x000fe2000001ff00 */
[----:B------:R-:W-:Y:S01]  /*1bb0*/  UMOV UR12, UR7 ;  /* 0x00000007000c7c82 */ /* 0x000fe20008000000 */
[----:B------:R-:W-:Y:S01]  /*1bc0*/  UMOV UR14, UR8 ;  /* 0x00000008000e7c82 */ /* 0x000fe20008000000 */
[----:B------:R-:W-:Y:S01]  /*1bd0*/  UIADD3 UR17, UR8, 0x100, URZ ;  /* 0x0000010008117890 */ /* 0x000fe2000fffe03f */
[----:B------:R-:W-:Y:S01]  /*1be0*/  QGMMA.64x32x32.F32.E4M3.E4M3 R88, gdesc[UR12], RZ, !UPT ;  /* 0x006000000c5879f3 */ /* 0x000fe2000c7008ff */
[----:B------:R-:W-:Y:S01]  /*1bf0*/  UMOV UR15, 0x80000020 ;  /* 0x80000020000f7882 */ /* 0x000fe20000000000 */
        /* <DEDUP_REMOVED lines=13> */
[----:B------:R-:W-:Y:S01]  /*1cd0*/  CS2R R116, SRZ ;  /* 0x0000000000747805 */ /* 0x000fe2000001ff00 */
[----:B------:R-:W-:Y:S01]  /*1ce0*/  QGMMA.64x32x32.F32.E4M3.E4M3 R24, gdesc[UR12], RZ, !UPT ;  /* 0x006000000c1879f3 */ /* 0x000fe2000c7008ff */
[----:B------:R-:W-:Y:S01]  /*1cf0*/  UIADD3 UR12, UR7, 0x2, URZ ;  /* 0x00000002070c7890 */ /* 0x000fe2000fffe03f */
[----:B------:R-:W-:Y:S01]  /*1d00*/  CS2R R114, SRZ ;  /* 0x0000000000727805 */ /* 0x000fe2000001ff00 */
[----:B------:R-:W-:Y:S01]  /*1d10*/  UIADD3 UR14, UR8, 0x2, URZ ;  /* 0x00000002080e7890 */ /* 0x000fe2000fffe03f */
[----:B------:R-:W-:Y:S01]  /*1d20*/  CS2R R118, SRZ ;  /* 0x0000000000767805 */ /* 0x000fe2000001ff00 */
[----:B------:R-:W-:Y:S01]  /*1d30*/  UIADD3 UR7, UR8, 0x82, URZ ;  /* 0x0000008208077890 */ /* 0x000fe2000fffe03f */
[----:B------:R-:W-:Y:S01]  /*1d40*/  CS2R R120, SRZ ;  /* 0x0000000000787805 */ /* 0x000fe2000001ff00 */
[----:B------:R-:W-:Y:S01]  /*1d50*/  UMOV UR13, 0x80000020 ;  /* 0x80000020000d7882 */ /* 0x000fe20000000000 */
[----:B------:R-:W-:Y:S01]  /*1d60*/  UMOV UR15, 0x80000020 ;  /* 0x80000020000f7882 */ /* 0x000fe20000000000 */
        /* <DEDUP_REMOVED lines=23> */
[----:B------:R-:W-:Y:S01]  /*1ee0*/  CS2R R168, SRZ ;  /* 0x0000000000a87805 */ /* 0x000fe2000001ff00 */
[----:B------:R-:W-:Y:S02]  /*1ef0*/  IMAD.MOV.U32 R171, RZ, RZ, RZ ;  /* 0x000000ffffab7224 */ /* 0x000fe400078e00ff */
[----:B------:R-:W-:Y:S01]  /*1f00*/  IMAD.MOV.U32 R173, RZ, RZ, RZ ;  /* 0x000000ffffad7224 */ /* 0x000fe200078e00ff */
[----:B------:R-:W-:Y:S01]  /*1f10*/  QGMMA.64x32x32.F32.E4M3.E4M3 R88, gdesc[UR12], R88 ;  /* 0x006000000c5879f3 */ /* 0x000fe20008700858 */
[----:B------:R-:W-:Y:S01]  /*1f20*/  UMOV UR14, UR7 ;  /* 0x00000007000e7c82 */ /* 0x000fe20008000000 */
[----:B------:R-:W-:Y:S01]  /*1f30*/  UIADD3 UR7, UR8, 0x182, URZ ;  /* 0x0000018208077890 */ /* 0x000fe2000fffe03f */
[----:B------:R-:W-:Y:S01]  /*1f40*/  UMOV UR15, 0x80000020 ;  /* 0x80000020000f7882 */ /* 0x000fe20000000000 */
[----:B------:R-:W-:Y:S01]  /*1f50*/  UIADD3 UR8, UR8, 0x202, URZ ;  /* 0x0000020208087890 */ /* 0x000fe2000fffe03f */
[----:B------:R-:W-:Y:S01]  /*1f60*/  QGMMA.64x32x32.F32.E4M3.E4M3 R72, gdesc[UR12], R72 ;  /* 0x006000000c4879f3 */ /* 0x000fe20008700848 */
[----:B------:R-:W-:Y:S01]  /*1f70*/  UMOV UR14, UR16 ;  /* 0x00000010000e7c82 */ /* 0x000fe20008000000 */
[----:B------:R-:W-:-:S02]  /*1f80*/  UMOV UR15, 0x80000020 ;  /* 0x80000020000f7882 */ /* 0x000fc40000000000 */
[----:B------:R-:W-:Y:S01]  /*1f90*/  QGMMA.64x32x32.F32.E4M3.E4M3 R56, gdesc[UR12], R56 ;  /* 0x006000000c3879f3 */ /* 0x000fe20008700838 */
[----:B------:R-:W-:Y:S01]  /*1fa0*/  UMOV UR14, UR7 ;  /* 0x00000007000e7c82 */ /* 0x000fe20008000000 */
[----:B------:R-:W-:Y:S01]  /*1fb0*/  ULDC UR7, c[0x0][0x50c] ;  /* 0x0001430000077ab9 */ /* 0x000fe20000000800 */
[----:B------:R-:W-:Y:S01]  /*1fc0*/  UMOV UR15, 0x80000020 ;  /* 0x80000020000f7882 */ /* 0x000fe20000000000 */
[----:B------:R-:W-:Y:S01]  /*1fd0*/  UISETP.NE.AND UP0, UPT, UR7, 0x2, UPT ;  /* 0x000000020700788c */ /* 0x000fe2000bf05270 */
[----:B------:R-:W-:Y:S01]  /*1fe0*/  QGMMA.64x32x32.F32.E4M3.E4M3 R40, gdesc[UR12], R40 ;  /* 0x006000000c2879f3 */ /* 0x000fe20008700828 */
[----:B------:R-:W-:Y:S01]  /*1ff0*/  UMOV UR14, UR8 ;  /* 0x00000008000e7c82 */ /* 0x000fe20008000000 */
[----:B------:R-:W-:Y:S01]  /*2000*/  UMOV UR15, 0x80000020 ;  /* 0x80000020000f7882 */ /* 0x000fe20000000000 */
[----:B------:R-:W-:Y:S01]  /*2010*/  USEL UR7, URZ, 0x1, UP0 ;  /* 0x000000013f077887 */ /* 0x000fe20008000000 */
[----:B------:R-:W-:Y:S05]  /*2020*/  QGMMA.64x32x32.F32.E4M3.E4M3 R24, gdesc[UR12], R24, gsb0 ;  /* 0x006000000c1879f3 */ /* 0x000fea0008000818 */
[----:B------:R-:W-:-:S13]  /*2030*/  ISETP.NE.AND P0, PT, RZ, UR7, PT ;  /* 0x00000007ff007c0c */ /* 0x000fda000bf05270 */
[----:B------:R-:W-:Y:S05]  /*2040*/  @!P0 BRA `(.L_x_23) ;  /* 0x0000000400488947 */ /* 0x000fea0003800000 */
[----:B------:R-:W-:Y:S02]  /*2050*/  WARPGROUP.DEPBAR.LE gsb0, 0x0 ;  /* 0x00008000000079c5 */ /* 0x000fe40000010000 */
[----:B------:R-:W-:-:S01]  /*2060*/  FADD R173, RZ, R88 ;  /* 0x00000058ffad7221 */ /* 0x000fc20000000000 */
[----:B------:R-:W-:Y:S01]  /*2070*/  FADD R168, RZ, R89 ;  /* 0x00000059ffa87221 */ /* 0x000fe20000000000 */
        /* <DEDUP_REMOVED lines=78> */
[----:B------:R-:W-:-:S06]  /*2560*/  UMOV UR6, URZ ;  /* 0x0000003f00067c82 */ /* 0x000fcc0008000000 */
.L_x_23:
[----:B------:R-:W-:-:S04]  /*2570*/  UIADD3 UR12, UR5, 0x1, URZ ;  /* 0x00000001050c7890 */ /* 0x000fc8000fffe03f */
[----:B------:R-:W-:-:S04]  /*2580*/  UISETP.NE.AND UP0, UPT, UR12, 0xc, UPT ;  /* 0x0000000c0c00788c */ /* 0x000fc8000bf05270 */
[----:B------:R-:W-:Y:S02]  /*2590*/  USEL UR8, URZ, 0x1, UP0 ;  /* 0x000000013f087887 */ /* 0x000fe40008000000 */
[----:B------:R-:W-:Y:S02]  /*25a0*/  USEL UR12, UR12, URZ, UP0 ;  /* 0x0000003f0c0c7287 */ /* 0x000fe40008000000 */
[----:B------:R-:W-:-:S06]  /*25b0*/  ULOP3.LUT UR8, UR4, UR8, URZ, 0x3c, !UPT ;  /* 0x0000000804087292 */ /* 0x000fcc000f8e3c3f */
[----:B------:R-:W-:Y:S01]  /*25c0*/  IMAD.U32 R177, RZ, RZ, UR8 ;  /* 0x00000008ffb17e24 */ /* 0x000fe2000f8e00ff */
[----:B------:R-:W-:-:S06]  /*25d0*/  UMOV UR8, 0x1 ;  /* 0x0000000100087882 */ /* 0x000fcc0000000000 */
.L_x_18:
[----:B------:R-:W-:-:S04]  /*25e0*/  UISETP.LT.AND UP0, UPT, UR9, 0x1, UPT ;  /* 0x000000010900788c */ /* 0x000fc8000bf01270 */
[----:B------:R-:W-:-:S04]  /*25f0*/  USEL UR13, UR9, 0x1, UP0 ;  /* 0x00000001090d7887 */ /* 0x000fc80008000000 */
[----:B------:R-:W-:-:S04]  /*2600*/  UIADD3 UR13, UR9, -UR13, URZ ;  /* 0x8000000d090d7290 */ /* 0x000fc8000fffe03f */
[----:B------:R-:W-:-:S06]  /*2610*/  UISETP.GE.AND UP0, UPT, UR13, 0x1, UPT ;  /* 0x000000010d00788c */ /* 0x000fcc000bf06270 */
[----:B------:R-:W-:-:S13]  /*2620*/  PLOP3.LUT P0, PT, PT, PT, UP0, 0x80, 0x0 ;  /* 0x000000000000781c */ /* 0x000fda0003f0f008 */
[----:B------:R-:W-:Y:S05]  /*2630*/  @!P0 BRA `(.L_x_24) ;  /* 0x0000000800d88947 */ /* 0x000fea0003800000 */
[----:B------:R-:W-:Y:S01]  /*2640*/  IMAD.U32 R172, RZ, RZ, UR13 ;  /* 0x0000000dffac7e24 */ /* 0x000fe2000f8e00ff */
[----:B------:R-:W-:Y:S01]  /*2650*/  ULDC UR15, c[0x0][0x50c] ;  /* 0x00014300000f7ab9 */ /* 0x000fe20000000800 */
[----:B------:R-:W-:-:S07]  /*2660*/  IMAD.U32 R174, RZ, RZ, UR5 ;  /* 0x00000005ffae7e24 */ /* 0x000fce000f8e00ff */
.L_x_32:
[----:B------:R-:W-:-:S13]  /*2670*/  ISETP.NE.AND P1, PT, R170, 0x3, PT ;  /* 0x00000003aa00780c */ /* 0x000fda0003f25270 */
[----:B------:R-:W-:Y:S05]  /*2680*/  @!P1 BRA `(.L_x_25) ;  /* 0x0000000000049947 */ /* 0x000fea0003800000 */
[----:B------:R-:W-:Y:S01]  /*2690*/  BPT.TRAP 0x1 ;  /* 0x000000040000795c */ /* 0x000fe20000300000 */
.L_x_25:
[----:B------:R-:W0:Y:S01]  /*26a0*/  S2UR UR13, SR_CgaCtaId ;  /* 0x00000000000d79c3 */ /* 0x000e220000008800 */
[----:B------:R-:W-:Y:S01]  /*26b0*/  UMOV UR10, 0x400 ;  /* 0x00000400000a7882 */ /* 0x000fe20000000000 */
[----:B------:R-:W-:Y:S01]  /*26c0*/  SHF.L.U32 R175, R177, 0x1f, RZ ;  /* 0x0000001fb1af7819 */ /* 0x000fe200000006ff */
[----:B0-----:R-:W-:-:S04]  /*26d0*/  ULEA UR10, UR13, UR10, 0x18 ;  /* 0x0000000a0d0a7291 */ /* 0x001fc8000f8ec03f */
[----:B------:R-:W-:-:S09]  /*26e0*/  ULEA UR13, UR12, UR10, 0x3 ;  /* 0x0000000a0c0d7291 */ /* 0x000fd2000f8e183f */
[----:B------:R0:W1:Y:S01]  /*26f0*/  SYNCS.PHASECHK.TRANS64.TRYWAIT P0, [UR13], R175 ;  /* 0x000000afff0075a7 */ /* 0x000062000800014d */
[----:B------:R-:W-:Y:S05]  /*2700*/  @!P1 BRA `(.L_x_26) ;  /* 0x0000000000049947 */ /* 0x000fea0003800000 */
[----:B------:R-:W-:Y:S01]  /*2710*/  BPT.TRAP 0x1 ;  /* 0x000000040000795c */ /* 0x000fe20000300000 */
.L_x_26:
[----:B-1----:R-:W-:Y:S05]  /*2720*/  @P0 BRA `(.L_x_27) ;  /* 0x0000000000080947 */ /* 0x002fea0003800000 */
[----:B------:R-:W1:Y:S02]  /*2730*/  SYNCS.PHASECHK.TRANS64.TRYWAIT P0, [UR13], R175 ;  /* 0x000000afff0075a7 */ /* 0x000e64000800014d */
[----:B-1----:R-:W-:Y:S05]  /*2740*/  @!P0 BRA `(.L_x_28) ;  /* 0x0000009000448947 */ /* 0x002fea0003800000 */
.L_x_27:
[----:B------:R-:W-:Y:S01]  /*2750*/  UIADD3 UR13, UR10, 0x18180, URZ ;  /* 0x000181800a0d7890 */ /* 0x000fe2000fffe03f */
[----:B------:R-:W-:Y:S01]  /*2760*/  WARPGROUP.ARRIVE ;  /* 0x00000000000079c5 */ /* 0x000fe20000000000 */
[----:B------:R-:W-:Y:S02]  /*2770*/  UISETP.NE.AND UP0, UPT, UR7, URZ, UPT ;  /* 0x0000003f0700728c */ /* 0x000fe4000bf05270 */
[----:B------:R-:W-:Y:S02]  /*2780*/  USHF.R.U32.HI UR13, URZ, 0x4, UR13 ;  /* 0x000000043f0d7899 */ /* 0x000fe4000801160d */
[----:B------:R-:W-:Y:S02]  /*2790*/  USEL UR8, UR8, URZ, !UP0 ;  /* 0x0000003f08087287 */ /* 0x000fe4000c000000 */
[----:B------:R-:W-:Y:S02]  /*27a0*/  ULOP3.LUT UR13, UR13, 0x3fff, URZ, 0xc0, !UPT ;  /* 0x00003fff0d0d7892 */ /* 0x000fe4000f8ec03f */
[----:B------:R-:W-:-:S02]  /*27b0*/  ULOP3.LUT UR7, UR11, 0x10000, URZ, 0xfc, !UPT ;  /* 0x000100000b077892 */ /* 0x000fc4000f8efc3f */
[----:B------:R-:W-:Y:S02]  /*27c0*/  ULOP3.LUT UR13, UR13, 0x10000, URZ, 0xfc, !UPT ;  /* 0x000100000d0d7892 */ /* 0x000fe4000f8efc3f */
[----:B------:R-:W-:Y:S02]  /*27d0*/  UISETP.NE.U32.AND UP0, UPT, UR8, URZ, UPT ;  /* 0x0000003f0800728c */ /* 0x000fe4000bf05070 */
[----:B------:R-:W-:Y:S02]  /*27e0*/  UIMAD UR8, UR12, 0x280, UR13 ;  /* 0x000002800c0878a4 */ /* 0x000fe4000f8e020d */
[----:B------:R-:W-:Y:S02]  /*27f0*/  ULEA UR7, UR12, UR7, 0x9 ;  /* 0x000000070c077291 */ /* 0x000fe4000f8e483f */
[----:B------:R-:W-:Y:S02]  /*2800*/  UIADD3 UR13, UR8, 0x80, URZ ;  /* 0x00000080080d7890 */ /* 0x000fe4000fffe03f */
[----:B------:R-:W-:Y:S01]  /*2810*/  UIADD3 UR22, UR8, 0x100, URZ ;  /* 0x0000010008167890 */ /* 0x000fe2000fffe03f */
[----:B------:R-:W-:-:S02]  /*2820*/  UMOV UR17, 0x80000020 ;  /* 0x8000002000117882 */ /* 0x000fc40000000000 */
[----:B------:R-:W-:Y:S01]  /*2830*/  UMOV UR16, UR7 ;  /* 0x0000000700107c82 */ /* 0x000fe20008000000 */
[----:B------:R-:W-:Y:S01]  /*2840*/  UMOV UR18, UR8 ;  /* 0x0000000800127c82 */ /* 0x000fe20008000000 */
[----:B------:R-:W-:Y:S01]  /*2850*/  UMOV UR19, 0x80000020 ;  /* 0x8000002000137882 */ /* 0x000fe20000000000 */
[----:B------:R-:W-:Y:S01]  /*2860*/  UIADD3 UR14, UR8, 0x180, URZ ;  /* 0x00000180080e7890 */ /* 0x000fe2000fffe03f */
[----:B------:R-:W-:Y:S01]  /*2870*/  QGMMA.64x32x32.F32.E4M3.E4M3 R88, gdesc[UR16], R88, UP0 ;  /* 0x00600000105879f3 */ /* 0x000fe2000bf00858 */
[----:B------:R-:W-:Y:S01]  /*2880*/  UMOV UR18, UR13 ;  /* 0x0000000d00127c82 */ /* 0x000fe20008000000 */
[----:B------:R-:W-:Y:S01]  /*2890*/  UMOV UR19, 0x80000020 ;  /* 0x8000002000137882 */ /* 0x000fe20000000000 */
[----:B------:R-:W-:Y:S01]  /*28a0*/  UIADD3 UR13, UR8, 0x200, URZ ;  /* 0x00000200080d7890 */ /* 0x000fe2000fffe03f */
[----:B------:R-:W-:Y:S01]  /*28b0*/  QGMMA.64x32x32.F32.E4M3.E4M3 R72, gdesc[UR16], R72, UP0 ;  /* 0x00600000104879f3 */ /* 0x000fe2000bf00848 */
[----:B------:R-:W-:Y:S01]  /*28c0*/  UMOV UR20, UR16 ;  /* 0x0000001000147c82 */ /* 0x000fe20008000000 */
[----:B------:R-:W-:Y:S01]  /*28d0*/  UMOV UR21, UR17 ;  /* 0x0000001100157c82 */ /* 0x000fe20008000000 */
[----:B------:R-:W-:Y:S01]  /*28e0*/  UMOV UR23, 0x80000020 ;  /* 0x8000002000177882 */ /* 0x000fe20000000000 */
[----:B------:R-:W-:Y:S01]  /*28f0*/  UMOV UR18, UR14 ;  /* 0x0000000e00127c82 */ /* 0x000fe20008000000 */
[----:B------:R-:W-:Y:S01]  /*2900*/  QGMMA.64x32x32.F32.E4M3.E4M3 R56, gdesc[UR20], R56, UP0 ;  /* 0x00600000143879f3 */ /* 0x000fe2000bf00838 */
[----:B------:R-:W-:Y:S01]  /*2910*/  UMOV UR19, 0x80000020 ;  /* 0x8000002000137882 */ /* 0x000fe20000000000 */
[----:B------:R-:W-:-:S02]  /*2920*/  UIADD3 UR22, UR8, 0x82, URZ ;  /* 0x0000008208167890 */ /* 0x000fc4000fffe03f */
[----:B------:R-:W-:Y:S01]  /*2930*/  QGMMA.64x32x32.F32.E4M3.E4M3 R40, gdesc[UR16], R40, UP0 ;  /* 0x00600000102879f3 */ /* 0x000fe2000bf00828 */
[----:B------:R-:W-:Y:S01]  /*2940*/  UMOV UR18, UR13 ;  /* 0x0000000d00127c82 */ /* 0x000fe20008000000 */
[----:B------:R-:W-:Y:S01]  /*2950*/  UMOV UR19, 0x80000020 ;  /* 0x8000002000137882 */ /* 0x000fe20000000000 */
[----:B------:R-:W-:Y:S01]  /*2960*/  UIADD3 UR13, UR8, 0x182, URZ ;  /* 0x00000182080d7890 */ /* 0x000fe2000fffe03f */
[----:B------:R-:W-:Y:S01]  /*2970*/  QGMMA.64x32x32.F32.E4M3.E4M3 R24, gdesc[UR16], R24, UP0 ;  /* 0x00600000101879f3 */ /* 0x000fe2000bf00818 */
[----:B------:R-:W-:Y:S02]  /*2980*/  UIADD3 UR16, UR7, 0x2, URZ ;  /* 0x0000000207107890 */ /* 0x000fe4000fffe03f */
[----:B------:R-:W-:Y:S02]  /*2990*/  UIADD3 UR18, UR8, 0x2, URZ ;  /* 0x0000000208127890 */ /* 0x000fe4000fffe03f */
[----:B------:R-:W-:Y:S01]  /*29a0*/  UIADD3 UR7, UR8, 0x102, URZ ;  /* 0x0000010208077890 */ /* 0x000fe2000fffe03f */
[----:B------:R-:W-:Y:S01]  /*29b0*/  UMOV UR17, 0x80000020 ;  /* 0x8000002000117882 */ /* 0x000fe20000000000 */
[----:B------:R-:W-:Y:S01]  /*29c0*/  UMOV UR19, 0x80000020 ;  /* 0x8000002000137882 */ /* 0x000fe20000000000 */
[----:B------:R-:W-:Y:S01]  /*29d0*/  UMOV UR20, UR16 ;  /* 0x0000001000147c82 */ /* 0x000fe20008000000 */
[----:B------:R-:W-:Y:S01]  /*29e0*/  UMOV UR21, UR17 ;  /* 0x0000001100157c82 */ /* 0x000fe20008000000 */
[----:B------:R-:W-:Y:S01]  /*29f0*/  UMOV UR23, 0x80000020 ;  /* 0x8000002000177882 */ /* 0x000fe20000000000 */
[----:B------:R-:W-:-:S02]  /*2a00*/  UIADD3 UR8, UR8, 0x202, URZ ;  /* 0x0000020208087890 */ /* 0x000fc4000fffe03f */
[----:B------:R-:W-:-:S04]  /*2a10*/  UIADD3 UR6, UR6, 0x2, URZ ;  /* 0x0000000206067890 */ /* 0x000fc8000fffe03f */
[----:B------:R-:W-:Y:S01]  /*2a20*/  UISETP.NE.AND UP0, UPT, UR6, UR15, UPT ;  /* 0x0000000f0600728c */ /* 0x000fe2000bf05270 */
[----:B------:R-:W-:Y:S01]  /*2a30*/  QGMMA.64x32x32.F32.E4M3.E4M3 R88, gdesc[UR16], R88 ;  /* 0x00600000105879f3 */ /* 0x000fe20008700858 */
[----:B------:R-:W-:Y:S01]  /*2a40*/  UMOV UR18, UR7 ;  /* 0x0000000700127c82 */ /* 0x000fe20008000000 */
[----:B------:R-:W-:Y:S01]  /*2a50*/  UMOV UR19, 0x80000020 ;  /* 0x8000002000137882 */ /* 0x000fe20000000000 */
[----:B------:R-:W-:Y:S01]  /*2a60*/  USEL UR7, URZ, 0x1, UP0 ;  /* 0x000000013f077887 */ /* 0x000fe20008000000 */
[----:B------:R-:W-:Y:S04]  /*2a70*/  QGMMA.64x32x32.F32.E4M3.E4M3 R72, gdesc[UR20], R72 ;  /* 0x00600000144879f3 */ /* 0x000fe80008700848 */
[----:B------:R-:W-:Y:S01]  /*2a80*/  QGMMA.64x32x32.F32.E4M3.E4M3 R56, gdesc[UR16], R56 ;  /* 0x00600000103879f3 */ /* 0x000fe20008700838 */
[----:B------:R-:W-:Y:S01]  /*2a90*/  UMOV UR18, UR13 ;  /* 0x0000000d00127c82 */ /* 0x000fe20008000000 */
[----:B------:R-:W-:Y:S01]  /*2aa0*/  UMOV UR19, 0x80000020 ;  /* 0x8000002000137882 */ /* 0x000fe20000000000 */
[----:B------:R-:W-:Y:S01]  /*2ab0*/  ISETP.NE.AND P0, PT, RZ, UR7, PT ;  /* 0x00000007ff007c0c */ /* 0x000fe2000bf05270 */
[----:B------:R-:W-:Y:S01]  /*2ac0*/  QGMMA.64x32x32.F32.E4M3.E4M3 R40, gdesc[UR16], R40 ;  /* 0x00600000102879f3 */ /* 0x000fe20008700828 */
[----:B------:R-:W-:Y:S01]  /*2ad0*/  UMOV UR18, UR8 ;  /* 0x0000000800127c82 */ /* 0x000fe20008000000 */
[----:B------:R-:W-:-:S02]  /*2ae0*/  UMOV UR19, 0x80000020 ;  /* 0x8000002000137882 */ /* 0x000fc40000000000 */
[----:B------:R-:W-:Y:S03]  /*2af0*/  QGMMA.64x32x32.F32.E4M3.E4M3 R24, gdesc[UR16], R24, gsb0 ;  /* 0x00600000101879f3 */ /* 0x000fe60008000818 */
[----:B------:R-:W-:-:S05]  /*2b00*/  WARPGROUP.DEPBAR.LE gsb0, 0x1 ;  /* 0x00008000000079c5 */ /* 0x000fca0000010100 */
[----:B------:R-:W-:Y:S05]  /*2b10*/  @!P0 BRA `(.L_x_29) ;  /* 0x0000000400488947 */ /* 0x000fea0003800000 */
[----:B------:R-:W-:Y:S02]  /*2b20*/  WARPGROUP.DEPBAR.LE gsb0, 0x0 ;  /* 0x00008000000079c5 */ /* 0x000fe40000010000 */
[----:B------:R-:W-:-:S01]  /*2b30*/  FADD R173, R88, R173 ;  /* 0x000000ad58ad7221 */ /* 0x000fc20000000000 */
[----:B------:R-:W-:Y:S01]  /*2b40*/  FADD R168, R89, R168 ;  /* 0x000000a859a87221 */ /* 0x000fe20000000000 */
        /* <DEDUP_REMOVED lines=78> */
[----:B------:R-:W-:-:S06]  /*3030*/  UMOV UR6, URZ ;  /* 0x0000003f00067c82 */ /* 0x000fcc0008000000 */
.L_x_29:
[----:B------:R-:W-:Y:S05]  /*3040*/  @!P1 BRA `(.L_x_30) ;  /* 0x0000000000049947 */ /* 0x000fea0003800000 */
[----:B------:R-:W-:Y:S01]  /*3050*/  BPT.TRAP 0x1 ;  /* 0x000000040000795c */ /* 0x000fe20000300000 */
.L_x_30:
[----:B------:R-:W-:-:S13]  /*3060*/  ISETP.NE.AND P0, PT, R5, RZ, PT ;  /* 0x000000ff0500720c */ /* 0x000fda0003f05270 */
[----:B01----:R-:W-:-:S05]  /*3070*/  @P0 LEA R175, R174, UR10, 0x3 ;  /* 0x0000000aaeaf0c11 */ /* 0x003fca000f8e18ff */
[----:B------:R-:W-:-:S05]  /*3080*/  @P0 VIADD R175, R175, 0x60 ;  /* 0x00000060afaf0836 */ /* 0x000fca0000000000 */
[----:B------:R-:W-:-:S04]  /*3090*/  @P0 PRMT R175, R6, 0x654, R175 ;  /* 0x0000065406af0816 */ /* 0x000fc800000000af */
[----:B------:R0:W-:Y:S01]  /*30a0*/  @P0 SYNCS.ARRIVE.TRANS64.RED.A1T0 RZ, [R175+URZ], RZ ;  /* 0x000000ffafff09a7 */ /* 0x0001e2000810043f */
[----:B------:R-:W-:-:S13]  /*30b0*/  ISETP.GT.U32.AND P0, PT, R4, 0x1, PT ;  /* 0x000000010400780c */ /* 0x000fda0003f04070 */
[----:B0-----:R-:W-:Y:S05]  /*30c0*/  @P0 BRA `(.L_x_31) ;  /* 0x0000000000040947 */ /* 0x001fea0003800000 */
[----:B------:R-:W-:Y:S01]  /*30d0*/  BPT.TRAP 0x1 ;  /* 0x000000040000795c */ /* 0x000fe20000300000 */
.L_x_31:
[----:B------:R-:W-:Y:S01]  /*30e0*/  UIADD3 UR12, UR12, 0x1, URZ ;  /* 0x000000010c0c7890 */ /* 0x000fe2000fffe03f */
[----:B------:R-:W-:Y:S01]  /*30f0*/  ISETP.GT.AND P1, PT, R172, 0x1, PT ;  /* 0x00000001ac00780c */ /* 0x000fe20003f24270 */
[----:B------:R-:W-:Y:S02]  /*3100*/  VIADD R174, R174, 0x1 ;  /* 0x00000001aeae7836 */ /* 0x000fe40000000000 */
[----:B------:R-:W-:Y:S01]  /*3110*/  UISETP.NE.AND UP0, UPT, UR12, 0xc, UPT ;  /* 0x0000000c0c00788c */ /* 0x000fe2000bf05270 */
[----:B------:R-:W-:Y:S02]  /*3120*/  VIADD R172, R172, 0xffffffff ;  /* 0xffffffffacac7836 */ /* 0x000fe40000000000 */
[C---:B------:R-:W-:Y:S01]  /*3130*/  ISETP.NE.AND P0, PT, R174.reuse, 0xc, PT ;  /* 0x0000000cae00780c */ /* 0x040fe20003f05270 */
[----:B------:R-:W-:Y:S02]  /*3140*/  USEL UR8, URZ, 0x1, UP0 ;  /* 0x000000013f087887 */ /* 0x000fe40008000000 */
[----:B------:R-:W-:Y:S01]  /*3150*/  USEL UR12, UR12, URZ, UP0 ;  /* 0x0000003f0c0c7287 */ /* 0x000fe20008000000 */
[----:B------:R-:W-:-:S03]  /*3160*/  SEL R174, R174, RZ, P0 ;  /* 0x000000ffaeae7207 */ /* 0x000fc60000000000 */
[----:B------:R-:W-:Y:S01]  /*3170*/  LOP3.LUT R177, R177, UR8, RZ, 0x3c, !PT ;  /* 0x00000008b1b17c12 */ /* 0x000fe2000f8e3cff */
[----:B------:R-:W-:Y:S01]  /*3180*/  UMOV UR8, 0x1 ;  /* 0x0000000100087882 */ /* 0x000fe20000000000 */
[----:B------:R-:W-:Y:S06]  /*3190*/  @P1 BRA `(.L_x_32) ;  /* 0xfffffff400341947 */ /* 0x000fec000383ffff */
.L_x_24:
[----:B------:R-:W-:Y:S01]  /*31a0*/  UISETP.NE.AND UP0, UPT, UR6, URZ, UPT ;  /* 0x0000003f0600728c */ /* 0x000fe2000bf05270 */
[----:B------:R-:W0:Y:S03]  /*31b0*/  LDC R172, c[0x0][0x28c] ;  /* 0x0000a300ffac7b82 */ /* 0x000e260000000800 */
[----:B------:R-:W-:-:S06]  /*31c0*/  USEL UR6, URZ, 0x1, !UP0 ;  /* 0x000000013f067887 */ /* 0x000fcc000c000000 */
[----:B------:R-:W-:Y:S02]  /*31d0*/  ISETP.NE.AND P0, PT, RZ, UR6, PT ;  /* 0x00000006ff007c0c */ /* 0x000fe4000bf05270 */
[----:B0-----:R-:W-:-:S11]  /*31e0*/  ISETP.GE.AND P1, PT, R172, 0x1, PT ;  /* 0x00000001ac00780c */ /* 0x001fd60003f26270 */
[----:B------:R-:W-:Y:S05]  /*31f0*/  @!P0 BRA `(.L_x_33) ;  /* 0x0000000400448947 */ /* 0x000fea0003800000 */
[----:B------:R-:W-:Y:S02]  /*3200*/  WARPGROUP.DEPBAR.LE gsb0, 0x0 ;  /* 0x00008000000079c5 */ /* 0x000fe40000010000 */
[----:B------:R-:W-:Y:S01]  /*3210*/  FADD R173, R88, R173 ;  /* 0x000000ad58ad7221 */ /* 0x000fe20000000000 */
        /* <DEDUP_REMOVED lines=78> */
[----:B------:R-:W-:-:S07]  /*3700*/  FADD R14, R14, R39 ;  /* 0x000000270e0e7221 */ /* 0x000fce0000000000 */
.L_x_33:
[----:B------:R-:W-:Y:S02]  /*3710*/  WARPGROUP.DEPBAR.LE gsb0, 0x0 ;  /* 0x00008000000079c5 */ /* 0x000fe40000010000 */
[----:B------:R-:W-:Y:S05]  /*3720*/  @!P1 BRA `(.L_x_34) ;  /* 0x0000000000549947 */ /* 0x000fea0003800000 */
[----:B------:R-:W-:-:S13]  /*3730*/  ISETP.NE.AND P0, PT, R170, 0x3, PT ;  /* 0x00000003aa00780c */ /* 0x000fda0003f05270 */
[----:B------:R-:W-:Y:S05]  /*3740*/  @!P0 BRA `(.L_x_35) ;  /* 0x0000000000048947 */ /* 0x000fea0003800000 */
[----:B------:R-:W-:Y:S01]  /*3750*/  BPT.TRAP 0x1 ;  /* 0x000000040000795c */ /* 0x000fe20000300000 */
.L_x_35:
[----:B------:R-:W-:Y:S01]  /*3760*/  ISETP.NE.AND P0, PT, R5, RZ, PT ;  /* 0x000000ff0500720c */ /* 0x000fe20003f05270 */
[----:B------:R-:W-:Y:S01]  /*3770*/  BSSY B0, `(.L_x_36) ;  /* 0x000000e000007945 */ /* 0x000fe20003800000 */
[----:B------:R-:W-:-:S11]  /*3780*/  ISETP.GT.U32.AND P1, PT, R4, 0x1, PT ;  /* 0x000000010400780c */ /* 0x000fd60003f24070 */
[----:B------:R-:W-:Y:S05]  /*3790*/  @!P0 BRA `(.L_x_37) ;  /* 0x00000000002c8947 */ /* 0x000fea0003800000 */
[----:B------:R-:W-:-:S04]  /*37a0*/  UISETP.LT.AND UP0, UPT, UR9, 0x1, UPT ;  /* 0x000000010900788c */ /* 0x000fc8000bf01270 */
[----:B------:R-:W-:-:S04]  /*37b0*/  USEL UR8, UR9, 0x1, UP0 ;  /* 0x0000000109087887 */ /* 0x000fc80008000000 */
[----:B------:R-:W-:-:S04]  /*37c0*/  UIADD3 UR8, UR5, UR9, -UR8 ;  /* 0x0000000905087290 */ /* 0x000fc8000fffe808 */
[----:B------:R-:W-:-:S04]  /*37d0*/  UIMAD.WIDE.U32 UR6, UR8, -0x55555555, URZ ;  /* 0xaaaaaaab080678a5 */ /* 0x000fc8000f8e003f */
[----:B------:R-:W-:-:S04]  /*37e0*/  USHF.R.U32.HI UR6, URZ, 0x3, UR7 ;  /* 0x000000033f067899 */ /* 0x000fc80008011607 */
[----:B------:R-:W-:-:S04]  /*37f0*/  UIMAD UR8, UR6, -0xc, UR8 ;  /* 0xfffffff4060878a4 */ /* 0x000fc8000f8e0208 */
[----:B------:R-:W-:-:S04]  /*3800*/  ULEA UR8, UR8, UR10, 0x3 ;  /* 0x0000000a08087291 */ /* 0x000fc8000f8e183f */
[----:B------:R-:W-:-:S06]  /*3810*/  UIADD3 UR8, UR8, 0x60, URZ ;  /* 0x0000006008087890 */ /* 0x000fcc000fffe03f */
[----:B------:R-:W-:-:S05]  /*3820*/  IMAD.U32 R25, RZ, RZ, UR8 ;  /* 0x00000008ff197e24 */ /* 0x000fca000f8e00ff */
[----:B------:R-:W-:-:S04]  /*3830*/  PRMT R24, R6, 0x654, R25 ;  /* 0x0000065406187816 */ /* 0x000fc80000000019 */
[----:B------:R0:W-:Y:S03]  /*3840*/  SYNCS.ARRIVE.TRANS64.RED.A1T0 RZ, [R24+URZ], RZ ;  /* 0x000000ff18ff79a7 */ /* 0x0001e6000810043f */
.L_x_37:
[----:B------:R-:W-:Y:S05]  /*3850*/  BSYNC B0 ;  /* 0x0000000000007941 */ /* 0x000fea0003800000 */
.L_x_36:
[----:B------:R-:W-:Y:S05]  /*3860*/  @P1 BRA `(.L_x_34) ;  /* 0x0000000000041947 */ /* 0x000fea0003800000 */
[----:B------:R-:W-:Y:S01]  /*3870*/  BPT.TRAP 0x1 ;  /* 0x000000040000795c */ /* 0x000fe20000300000 */
.L_x_34:
[----:B------:R-:W1:Y:S01]  /*3880*/  LDC R28, c[0x0][0x288] ;  /* 0x0000a200ff1c7b82 */ /* 0x000e620000000800 */
[--C-:B0-----:R-:W-:Y:S01]  /*3890*/  SHF.R.U32.HI R24, RZ, 0x2, R0.reuse ;  /* 0x00000002ff187819 */ /* 0x101fe20000011600 */
[----:B------:R-:W-:Y:S01]  /*38a0*/  IMAD R33, R8, 0xa0, RZ ;  /* 0x000000a008217824 */ /* 0x000fe200078e02ff */
[----:B------:R-:W-:Y:S01]  /*38b0*/  SHF.R.U32.HI R27, RZ, 0x7, R0 ;  /* 0x00000007ff1b7819 */ /* 0x000fe20000011600 */
[----:B------:R-:W-:Y:S01]  /*38c0*/  UIADD3 UR5, UR9, UR5, URZ ;  /* 0x0000000509057290 */ /* 0x000fe2000fffe03f */
[----:B------:R-:W-:Y:S01]  /*38d0*/  LOP3.LUT R26, R0, 0x60, RZ, 0xc0, !PT ;  /* 0x00000060001a7812 */ /* 0x000fe200078ec0ff */
[----:B------:R-:W-:Y:S01]  /*38e0*/  ULDC UR12, c[0x0][0x284] ;  /* 0x0000a100000c7ab9 */ /* 0x000fe20000000800 */
[----:B------:R-:W-:Y:S01]  /*38f0*/  LOP3.LUT R25, R24, 0x7, RZ, 0xc0, !PT ;  /* 0x0000000718197812 */ /* 0x000fe200078ec0ff */
[----:B------:R-:W-:Y:S01]  /*3900*/  UISETP.GT.U32.AND UP0, UPT, UR5, 0xb, UPT ;  /* 0x0000000b0500788c */ /* 0x000fe2000bf04070 */
[----:B------:R-:W-:Y:S01]  /*3910*/  LOP3.LUT R24, R27, 0x1, RZ, 0xc0, !PT ;  /* 0x000000011b187812 */ /* 0x000fe200078ec0ff */
[----:B------:R-:W-:Y:S01]  /*3920*/  UISETP.GE.U32.AND UP1, UPT, UR9, 0xc, UPT ;  /* 0x0000000c0900788c */ /* 0x000fe2000bf26070 */
[----:B------:R-:W-:Y:S01]  /*3930*/  SHF.R.U32.HI R30, RZ, 0x1, R26 ;  /* 0x00000001ff1e7819 */ /* 0x000fe2000001161a */
[----:B------:R-:W-:Y:S01]  /*3940*/  UISETP.LT.U32.AND UP0, UPT, UR9, 0xc, UP0 ;  /* 0x0000000c0900788c */ /* 0x000fe20008701070 */
[----:B------:R-:W-:Y:S01]  /*3950*/  LOP3.LUT R26, R0, 0x3, RZ, 0xc0, !PT ;  /* 0x00000003001a7812 */ /* 0x000fe200078ec0ff */
[----:B------:R-:W-:Y:S01]  /*3960*/  IMAD.SHL.U32 R32, R24, 0x40, RZ ;  /* 0x0000004018207824 */ /* 0x000fe200078e00ff */
[----:B------:R-:W-:Y:S01]  /*3970*/  IADD3 R27, RZ, -R30, -R25 ;  /* 0x8000001eff1b7210 */ /* 0x000fe20007ffe819 */
[----:B------:R-:W-:Y:S01]  /*3980*/  ULDC.64 UR10, c[0x0][0x5d0] ;  /* 0x00017400000a7ab9 */ /* 0x000fe20000000a00 */
[----:B------:R-:W-:Y:S01]  /*3990*/  SHF.R.S32.HI R36, RZ, 0x1f, R7 ;  /* 0x0000001fff247819 */ /* 0x000fe20000011407 */
[----:B------:R-:W-:Y:S01]  /*39a0*/  UIMAD.WIDE.U32 UR6, UR5, -0x55555555, URZ ;  /* 0xaaaaaaab050678a5 */ /* 0x000fe2000f8e003f */
[----:B------:R-:W-:Y:S01]  /*39b0*/  LOP3.LUT R25, R32, 0x40, R25, 0xe2, !PT ;  /* 0x0000004020197812 */ /* 0x000fe200078ee219 */
[----:B------:R-:W-:Y:S01]  /*39c0*/  IMAD R31, R24, -0x40, R27 ;  /* 0xffffffc0181f7824 */ /* 0x000fe200078e021b */
[----:B------:R-:W-:Y:S01]  /*39d0*/  USEL UR8, URZ, 0x1, !UP0 ;  /* 0x000000013f087887 */ /* 0x000fe2000c000000 */
[----:B------:R-:W-:Y:S01]  /*39e0*/  IMAD.SHL.U32 R24, R9, 0x80, RZ ;  /* 0x0000008009187824 */ /* 0x000fe200078e00ff */
[----:B------:R-:W-:Y:S01]  /*39f0*/  USHF.R.U32.HI UR6, URZ, 0x3, UR7 ;  /* 0x000000033f067899 */ /* 0x000fe20008011607 */
[----:B-1----:R-:W-:Y:S01]  /*3a00*/  IMAD R32, R26, -0x2, R28 ;  /* 0xfffffffe1a207824 */ /* 0x002fe200078e021c */
[----:B------:R-:W-:Y:S01]  /*3a10*/  ISETP.GE.AND P0, PT, R33, R28, PT ;  /* 0x0000001c2100720c */ /* 0x000fe20003f06270 */
[----:B------:R-:W-:Y:S01]  /*3a20*/  IMAD.SHL.U32 R28, R0, 0x2, RZ ;  /* 0x00000002001c7824 */ /* 0x000fe200078e00ff */
[----:B------:R-:W-:Y:S01]  /*3a30*/  ULOP3.LUT UR4, UR4, UR8, URZ, 0x3c, !UPT ;  /* 0x0000000804047292 */ /* 0x000fe2000f8e3c3f */
[----:B------:R-:W-:Y:S01]  /*3a40*/  IMAD R8, R36, UR10, RZ ;  /* 0x0000000a24087c24 */ /* 0x000fe2000f8e02ff */
[C---:B------:R-:W-:Y:S01]  /*3a50*/  ISETP.GE.OR P0, PT, R24.reuse, UR12, P0 ;  /* 0x0000000c18007c0c */ /* 0x040fe20008706670 */
[----:B------:R-:W-:Y:S01]  /*3a60*/  IMAD.WIDE R26, R9, 0x80, RZ ;  /* 0x00000080091a7825 */ /* 0x000fe200078e02ff */
[----:B------:R-:W-:Y:S01]  /*3a70*/  LOP3.LUT R28, R33, 0x6, R28, 0xf8, !PT ;  /* 0x00000006211c7812 */ /* 0x000fe200078ef81c */
[----:B------:R-:W-:Y:S01]  /*3a80*/  UIMAD UR5, UR6, -0xc, UR5 ;  /* 0xfffffff4060578a4 */ /* 0x000fe2000f8e0205 */
[----:B------:R-:W-:Y:S01]  /*3a90*/  IADD3 R31, -R24, UR12, R31 ;  /* 0x0000000c181f7c10 */ /* 0x000fe2000fffe11f */
[----:B------:R-:W-:Y:S01]  /*3aa0*/  IMAD R35, R7, UR11, R8 ;  /* 0x0000000b07237c24 */ /* 0x000fe2000f8e0208 */
[----:B------:R-:W-:Y:S01]  /*3ab0*/  SHF.R.S32.HI R29, RZ, 0x1f, R28 ;  /* 0x0000001fff1d7819 */ /* 0x000fe2000001141c */
[----:B------:R-:W-:Y:S01]  /*3ac0*/  @UP1 ULOP3.LUT UR4, UR4, 0x1, UR6, 0x78, !UPT ;  /* 0x0000000104041892 */ /* 0x000fe2000f8e7806 */
[----:B------:R-:W-:Y:S01]  /*3ad0*/  LOP3.LUT R37, R26, R25, R30, 0xfe, !PT ;  /* 0x000000191a257212 */ /* 0x000fe200078efe1e */
[----:B------:R-:W-:-:S02]  /*3ae0*/  IMAD.IADD R32, R32, 0x1, -R33 ;  /* 0x0000000120207824 */ /* 0x000fc400078e0a21 */
[----:B------:R-:W-:-:S04]  /*3af0*/  IMAD.WIDE.U32 R8, R7, UR10, R28 ;  /* 0x0000000a07087c25 */ /* 0x000fc8000f8e001c */
[----:B------:R-:W-:Y:S02]  /*3b00*/  IMAD.IADD R9, R9, 0x1, R35 ;  /* 0x0000000109097824 */ /* 0x000fe400078e0223 */
[----:B------:R-:W-:Y:S01]  /*3b10*/  IMAD.MOV.U32 R30, RZ, RZ, -0x1 ;  /* 0xffffffffff1e7424 */ /* 0x000fe200078e00ff */
[----:B------:R-:W-:Y:S06]  /*3b20*/  @P0 BRA `(.L_x_38) ;  /* 0x0000005c00140947 */ /* 0x000fec0003800000 */
[----:B------:R-:W0:Y:S01]  /*3b30*/  LDC.64 R34, c[0x0][0x5c8] ;  /* 0x00017200ff227b82 */ /* 0x000e220000000a00 */
[----:B------:R-:W-:Y:S01]  /*3b40*/  ULDC.64 UR6, c[0x0][0x5c0] ;  /* 0x0001700000067ab9 */ /* 0x000fe20000000a00 */
[----:B------:R-:W-:Y:S01]  /*3b50*/  BSSY B0, `(.L_x_38) ;  /* 0x00005c2000007945 */ /* 0x000fe20003800000 */
[-C--:B0-----:R-:W-:Y:S02]  /*3b60*/  IMAD R24, R27, R34.reuse, RZ ;  /* 0x000000221b187224 */ /* 0x081fe400078e02ff */
[----:B------:R-:W-:-:S04]  /*3b70*/  IMAD.WIDE.U32 R8, R37, R34, R8 ;  /* 0x0000002225087225 */ /* 0x000fc800078e0008 */
[----:B------:R-:W-:Y:S01]  /*3b80*/  IMAD R33, R37, R35, R24 ;  /* 0x0000002325217224 */ /* 0x000fe200078e0218 */
[----:B------:R-:W-:Y:S02]  /*3b90*/  LEA R25, P0, R34, R8, 0x3 ;  /* 0x0000000822197211 */ /* 0x000fe400078018ff */
[----:B------:R-:W-:Y:S01]  /*3ba0*/  IADD3 R24, P1, R8, UR6, RZ ;  /* 0x0000000608187c10 */ /* 0x000fe2000ff3e0ff */
[----:B------:R-:W-:Y:S01]  /*3bb0*/  IMAD.IADD R33, R9, 0x1, R33 ;  /* 0x0000000109217824 */ /* 0x000fe200078e0221 */
[----:B------:R-:W-:-:S04]  /*3bc0*/  IADD3 R8, P2, R25, UR6, RZ ;  /* 0x0000000619087c10 */ /* 0x000fc8000ff5e0ff */
[----:B------:R-:W-:Y:S02]  /*3bd0*/  LEA.HI.X R9, R34, R33, R35, 0x3, P0 ;  /* 0x0000002122097211 */ /* 0x000fe400000f1c23 */
[----:B---3-5:R-:W-:Y:S02]  /*3be0*/  FSETP.NEU.AND P0, PT, R11, RZ, PT ;  /* 0x000000ff0b00720b */ /* 0x028fe40003f0d000 */
[----:B------:R-:W-:Y:S02]  /*3bf0*/  IADD3.X R25, R33, UR7, RZ, P1, !PT ;  /* 0x0000000721197c10 */ /* 0x000fe40008ffe4ff */
[----:B------:R-:W-:-:S09]  /*3c00*/  IADD3.X R9, R9, UR7, RZ, P2, !PT ;  /* 0x0000000709097c10 */ /* 0x000fd200097fe4ff */
[----:B------:R-:W-:Y:S05]  /*3c10*/  @!P0 BRA `(.L_x_39) ;  /* 0x0000004400348947 */ /* 0x000fea0003800000 */
[----:B------:R-:W-:Y:S01]  /*3c20*/  ULDC.64 UR6, c[0x0][0x5b8] ;  /* 0x00016e0000067ab9 */ /* 0x000fe20000000a00 */
[----:B------:R-:W-:Y:S01]  /*3c30*/  ISETP.GE.AND P0, PT, R32, 0x1, PT ;  /* 0x000000012000780c */ /* 0x000fe20003f06270 */
[----:B------:R-:W-:Y:S01]  /*3c40*/  IMAD R36, R36, UR6, RZ ;  /* 0x0000000624247c24 */ /* 0x000fe2000f8e02ff */
[----:B------:R-:W-:Y:S01]  /*3c50*/  ULDC.64 UR10, c[0x0][0x5a8] ;  /* 0x00016a00000a7ab9 */ /* 0x000fe20000000a00 */
[----:B------:R-:W-:Y:S01]  /*3c60*/  IMAD.WIDE.U32 R34, R7, UR6, R28 ;  /* 0x0000000607227c25 */ /* 0x000fe2000f8e001c */
[----:B------:R-:W-:Y:S01]  /*3c70*/  ISETP.LT.OR P4, PT, R31, 0x1, !P0 ;  /* 0x000000011f00780c */ /* 0x000fe20004781670 */
[----:B------:R-:W-:Y:S02]  /*3c80*/  BSSY B1, `(.L_x_40) ;  /* 0x000000c000017945 */ /* 0x000fe40003800000 */
[----:B------:R-:W-:Y:S01]  /*3c90*/  IMAD R7, R7, UR7, R36 ;  /* 0x0000000707077c24 */ /* 0x000fe2000f8e0224 */
[----:B------:R-:W-:-:S03]  /*3ca0*/  ULDC.64 UR6, c[0x0][0x5b0] ;  /* 0x00016c0000067ab9 */ /* 0x000fc60000000a00 */
[----:B------:R-:W-:Y:S02]  /*3cb0*/  IMAD.IADD R35, R35, 0x1, R7 ;  /* 0x0000000123237824 */ /* 0x000fe400078e0207 */
[----:B------:R-:W-:Y:S02]  /*3cc0*/  IMAD R7, R27, UR6, RZ ;  /* 0x000000061b077c24 */ /* 0x000fe4000f8e02ff */
[----:B------:R-:W-:-:S04]  /*3cd0*/  IMAD.WIDE.U32 R28, R37, UR6, R34 ;  /* 0x00000006251c7c25 */ /* 0x000fc8000f8e0022 */
[----:B------:R-:W-:Y:S01]  /*3ce0*/  IMAD R7, R37, UR7, R7 ;  /* 0x0000000725077c24 */ /* 0x000fe2000f8e0207 */
[----:B------:R-:W-:-:S04]  /*3cf0*/  IADD3 R28, P1, R28, UR10, RZ ;  /* 0x0000000a1c1c7c10 */ /* 0x000fc8000ff3e0ff */
[--C-:B------:R-:W-:Y:S02]  /*3d00*/  IADD3.X R29, R29, UR11, R7.reuse, P1, !PT ;  /* 0x0000000b1d1d7c10 */ /* 0x100fe40008ffe407 */
[----:B------:R-:W-:Y:S01]  /*3d10*/  PRMT R7, RZ, 0x7610, R7 ;  /* 0x00007610ff077816 */ /* 0x000fe20000000007 */
[----:B------:R-:W-:Y:S06]  /*3d20*/  @P4 BRA `(.L_x_41) ;  /* 0x0000000000044947 */ /* 0x000fec0003800000 */
[----:B------:R0:W5:Y:S02]  /*3d30*/  LDG.E.U8 R7, desc[UR24][R28.64] ;  /* 0x000000181c077981 */ /* 0x000164000c1e1100 */
.L_x_41:
[----:B------:R-:W-:Y:S05]  /*3d40*/  BSYNC B1 ;  /* 0x0000000000017941 */ /* 0x000fea0003800000 */
.L_x_40:
[----:B-----5:R-:W-:Y:S01]  /*3d50*/  LOP3.LUT R7, R7, 0xff, RZ, 0xc0, !PT ;  /* 0x000000ff07077812 */ /* 0x020fe200078ec0ff */
[----:B------:R-:W-:Y:S01]  /*3d60*/  BSSY B1, `(.L_x_42) ;  /* 0x000000c000017945 */ /* 0x000fe20003800000 */
[----:B------:R-:W-:Y:S02]  /*3d70*/  ISETP.GE.AND P1, PT, R32, 0x2, PT ;  /* 0x000000022000780c */ /* 0x000fe40003f26270 */
[----:B------:R-:W-:Y:S02]  /*3d80*/  F2FP.F16.E4M3.UNPACK_B R7, R7 ;  /* 0x00000007ff07723e */ /* 0x000fe400020006ff */
[----:B------:R-:W-:-:S03]  /*3d90*/  ISETP.LT.OR P2, PT, R31, 0x1, !P1 ;  /* 0x000000011f00780c */ /* 0x000fc60004f41670 */
[----:B------:R-:W-:Y:S01]  /*3da0*/  HADD2.F32 R36, -RZ, R7.H0_H0 ;  /* 0x20000007ff247230 */ /* 0x000fe20000004100 */
[----:B------:R-:W-:-:S04]  /*3db0*/  PRMT R7, RZ, 0x7610, R7 ;  /* 0x00007610ff077816 */ /* 0x000fc80000000007 */
[----:B------:R-:W-:-:S04]  /*3dc0*/  FMUL R36, R36, R11 ;  /* 0x0000000b24247220 */ /* 0x000fc80000400000 */
[----:B--2---:R-:W-:-:S05]  /*3dd0*/  FFMA R36, R173, R10, R36 ;  /* 0x0000000aad247223 */ /* 0x004fca0000000024 */
[----:B------:R-:W-:-:S05]  /*3de0*/  F2FP.SATFINITE.E4M3.F32.PACK_AB_MERGE_C R33, RZ, R36, RZ ;  /* 0x00000024ff21723e */ /* 0x000fca00048070ff */
[----:B------:R1:W-:Y:S01]  /*3df0*/  @!P4 STG.E.U8 desc[UR24][R24.64], R33 ;  /* 0x000000211800c986 */ /* 0x0003e2000c101118 */
[----:B------:R-:W-:Y:S05]  /*3e00*/  @P2 BRA `(.L_x_43) ;  /* 0x0000000000042947 */ /* 0x000fea0003800000 */
[----:B------:R2:W5:Y:S02]  /*3e10*/  LDG.E.U8 R7, desc[UR24][R28.64+0x1] ;  /* 0x000001181c077981 */ /* 0x000564000c1e1100 */
.L_x_43:
[----:B------:R-:W-:Y:S05]  /*3e20*/  BSYNC B1 ;  /* 0x0000000000017941 */ /* 0x000fea0003800000 */
.L_x_42:
[----:B-----5:R-:W-:Y:S01]  /*3e30*/  LOP3.LUT R7, R7, 0xff, RZ, 0xc0, !PT ;  /* 0x000000ff07077812 */ /* 0x020fe200078ec0ff */
[----:B------:R-:W-:Y:S01]  /*3e40*/  BSSY B1, `(.L_x_44) ;  /* 0x0000012000017945 */ /* 0x000fe20003800000 */
[----:B-1----:R-:W-:Y:S02]  /*3e50*/  IADD3 R33, P4, R37, 0x8, RZ ;  /* 0x0000000825217810 */ /* 0x002fe40007f9e0ff */
[----:B------:R-:W-:Y:S02]  /*3e60*/  F2FP.F16.E4M3.UNPACK_B R7, R7 ;  /* 0x00000007ff07723e */ /* 0x000fe400020006ff */
[----:B------:R-:W-:Y:S01]  /*3e70*/  ISETP.LT.OR P0, PT, R31, 0x9, !P0 ;  /* 0x000000091f00780c */ /* 0x000fe20004701670 */
[----:B------:R-:W-:Y:S02]  /*3e80*/  IMAD.X R27, RZ, RZ, R27, P4 ;  /* 0x000000ffff1b7224 */ /* 0x000fe400020e061b */
[----:B------:R-:W-:Y:S02]  /*3e90*/  HADD2.F32 R26, -RZ, R7.H0_H0 ;  /* 0x20000007ff1a7230 */ /* 0x000fe40000004100 */
[----:B------:R-:W-:-:S04]  /*3ea0*/  IMAD.WIDE.U32 R34, R33, UR6, R34 ;  /* 0x0000000621227c25 */ /* 0x000fc8000f8e0022 */
[----:B------:R-:W-:Y:S01]  /*3eb0*/  FMUL R7, R26, R11 ;  /* 0x0000000b1a077220 */ /* 0x000fe20000400000 */
[----:B------:R-:W-:-:S03]  /*3ec0*/  IMAD R26, R27, UR6, RZ ;  /* 0x000000061b1a7c24 */ /* 0x000fc6000f8e02ff */
[----:B------:R-:W-:Y:S01]  /*3ed0*/  FFMA R7, R168, R10, R7 ;  /* 0x0000000aa8077223 */ /* 0x000fe20000000007 */
[----:B------:R-:W-:Y:S01]  /*3ee0*/  IMAD R33, R33, UR7, R26 ;  /* 0x0000000721217c24 */ /* 0x000fe2000f8e021a */
[----:B------:R-:W-:-:S03]  /*3ef0*/  IADD3 R26, P4, R34, UR10, RZ ;  /* 0x0000000a221a7c10 */ /* 0x000fc6000ff9e0ff */
[----:B------:R-:W-:Y:S02]  /*3f00*/  F2FP.SATFINITE.E4M3.F32.PACK_AB_MERGE_C R37, RZ, R7, RZ ;  /* 0x00000007ff25723e */ /* 0x000fe400048070ff */
[----:B------:R-:W-:Y:S02]  /*3f10*/  IADD3.X R27, R35, UR11, R33, P4, !PT ;  /* 0x0000000b231b7c10 */ /* 0x000fe4000a7fe421 */
[----:B------:R-:W-:Y:S01]  /*3f20*/  PRMT R7, RZ, 0x7610, R7 ;  /* 0x00007610ff077816 */ /* 0x000fe20000000007 */
[----:B------:R1:W-:Y:S01]  /*3f30*/  @!P2 STG.E.U8 desc[UR24][R24.64+0x1], R37 ;  /* 0x000001251800a986 */ /* 0x0003e2000c101118 */
[----:B------:R-:W-:Y:S05]  /*3f40*/  @P0 BRA `(.L_x_45) ;  /* 0x0000000000040947 */ /* 0x000fea0003800000 */
[----:B------:R3:W5:Y:S02]  /*3f50*/  LDG.E.U8 R7, desc[UR24][R26.64] ;  /* 0x000000181a077981 */ /* 0x000764000c1e1100 */
.L_x_45:
[----:B------:R-:W-:Y:S05]  /*3f60*/  BSYNC B1 ;  /* 0x0000000000017941 */ /* 0x000fea0003800000 */
.L_x_44:
[----:B-----5:R-:W-:Y:S01]  /*3f70*/  LOP3.LUT R7, R7, 0xff, RZ, 0xc0, !PT ;  /* 0x000000ff07077812 */ /* 0x020fe200078ec0ff */
[----:B------:R-:W-:Y:S01]  /*3f80*/  BSSY B1, `(.L_x_46) ;  /* 0x000000b000017945 */ /* 0x000fe20003800000 */
[----:B------:R-:W-:Y:S02]  /*3f90*/  ISETP.LT.OR P1, PT, R31, 0x9, !P1 ;  /* 0x000000091f00780c */ /* 0x000fe40004f21670 */
[----:B------:R-:W-:-:S05]  /*3fa0*/  F2FP.F16.E4M3.UNPACK_B R7, R7 ;  /* 0x00000007ff07723e */ /* 0x000fca00020006ff */
[----:B------:R-:W-:Y:S01]  /*3fb0*/  HADD2.F32 R34, -RZ, R7.H0_H0 ;  /* 0x20000007ff227230 */ /* 0x000fe20000004100 */
[----:B------:R-:W-:-:S04]  /*3fc0*/  PRMT R7, RZ, 0x7610, R7 ;  /* 0x00007610ff077816 */ /* 0x000fc80000000007 */
[----:B------:R-:W-:-:S04]  /*3fd0*/  FMUL R34, R34, R11 ;  /* 0x0000000b22227220 */ /* 0x000fc80000400000 */
[----:B------:R-:W-:-:S05]  /*3fe0*/  FFMA R34, R171, R10, R34 ;  /* 0x0000000aab227223 */ /* 0x000fca0000000022 */
[----:B------:R-:W-:-:S05]  /*3ff0*/  F2FP.SATFINITE.E4M3.F32.PACK_AB_MERGE_C R33, RZ, R34, RZ ;  /* 0x00000022ff21723e */ /* 0x000fca00048070ff */
[----:B------:R4:W-:Y:S01]  /*4000*/  @!P0 STG.E.U8 desc[UR24][R8.64], R33 ;  /* 0x0000002108008986 */ /* 0x0009e2000c101118 */
[----:B------:R-:W-:Y:S05]  /*4010*/  @P1 BRA `(.L_x_47) ;  /* 0x0000000000041947 */ /* 0x000fea0003800000 */
[----:B------:R0:W5:Y:S02]  /*4020*/  LDG.E.U8 R7, desc[UR24][R26.64+0x1] ;  /* 0x000001181a077981 */ /* 0x000164000c1e1100 */
.L_x_47:
[----:B------:R-:W-:Y:S05]  /*4030*/  BSYNC B1 ;  /* 0x0000000000017941 */ /* 0x000fea0003800000 */
.L_x_46:
[----:B-----5:R-:W-:Y:S01]  /*4040*/  LOP3.LUT R7, R7, 0xff, RZ, 0xc0, !PT ;  /* 0x000000ff07077812 */ /* 0x020fe200078ec0ff */
[----:B------:R-:W-:Y:S01]  /*4050*/  BSSY B1, `(.L_x_48) ;  /* 0x000000c000017945 */ /* 0x000fe20003800000 */
[----:B------:R-:W-:Y:S02]  /*4060*/  ISETP.GE.AND P0, PT, R32, 0x9, PT ;  /* 0x000000092000780c */ /* 0x000fe40003f06270 */
[----:B------:R-:W-:Y:S02]  /*4070*/  F2FP.F16.E4M3.UNPACK_B R7, R7 ;  /* 0x00000007ff07723e */ /* 0x000fe400020006ff */
[----:B------:R-:W-:-:S03]  /*4080*/  ISETP.LT.OR P2, PT, R31, 0x1, !P0 ;  /* 0x000000011f00780c */ /* 0x000fc60004741670 */
[----:B------:R-:W-:-:S05]  /*4090*/  HADD2.F32 R34, -RZ, R7.H0_H0 ;  /* 0x20000007ff227230 */ /* 0x000fca0000004100 */
[----:B------:R-:W-:-:S04]  /*40a0*/  FMUL R7, R34, R11 ;  /* 0x0000000b22077220 */ /* 0x000fc80000400000 */
[----:B------:R-:W-:-:S05]  /*40b0*/  FFMA R7, R166, R10, R7 ;  /* 0x0000000aa6077223 */ /* 0x000fca0000000007 */
[----:B----4-:R-:W-:Y:S02]  /*40c0*/  F2FP.SATFINITE.E4M3.F32.PACK_AB_MERGE_C R33, RZ, R7, RZ ;  /* 0x00000007ff21723e */ /* 0x010fe400048070ff */
[----:B------:R-:W-:-:S03]  /*40d0*/  PRMT R7, RZ, 0x7610, R7 ;  /* 0x00007610ff077816 */ /* 0x000fc60000000007 */
[----:B------:R4:W-:Y:S01]  /*40e0*/  @!P1 STG.E.U8 desc[UR24][R8.64+0x1], R33 ;  /* 0x0000012108009986 */ /* 0x0009e2000c101118 */
[----:B------:R-:W-:Y:S05]  /*40f0*/  @P2 BRA `(.L_x_49) ;  /* 0x0000000000042947 */ /* 0x000fea0003800000 */
[----:B------:R0:W5:Y:S02]  /*4100*/  LDG.E.U8 R7, desc[UR24][R28.64+0x8] ;  /* 0x000008181c077981 */ /* 0x000164000c1e1100 */
.L_x_49:
[----:B------:R-:W-:Y:S05]  /*4110*/  BSYNC B1 ;  /* 0x0000000000017941 */ /* 0x000fea0003800000 */
.L_x_48:
        /* <DEDUP_REMOVED lines=8> */
[----:B------:R-:W-:-:S05]  /*41a0*/  FFMA R34, R169, R10, R34 ;  /* 0x0000000aa9227223 */ /* 0x000fca0000000022 */
[----:B----4-:R-:W-:-:S05]  /*41b0*/  F2FP.SATFINITE.E4M3.F32.PACK_AB_MERGE_C R33, RZ, R34, RZ ;  /* 0x00000022ff21723e */ /* 0x010fca00048070ff */
[----:B------:R4:W-:Y:S01]  /*41c0*/  @!P2 STG.E.U8 desc[UR24][R24.64+0x8], R33 ;  /* 0x000008211800a986 */ /* 0x0009e2000c101118 */
[----:B------:R-:W-:Y:S05]  /*41d0*/  @P4 BRA `(.L_x_51) ;  /* 0x0000000000044947 */ /* 0x000fea0003800000 */
[----:B------:R0:W5:Y:S02]  /*41e0*/  LDG.E.U8 R7, desc[UR24][R28.64+0x9] ;  /* 0x000009181c077981 */ /* 0x000164000c1e1100 */
.L_x_51:
[----:B------:R-:W-:Y:S05]  /*41f0*/  BSYNC B1 ;  /* 0x0000000000017941 */ /* 0x000fea0003800000 */
.L_x_50:
[----:B-----5:R-:W-:Y:S01]  /*4200*/  LOP3.LUT R7, R7, 0xff, RZ, 0xc0, !PT ;  /* 0x000000ff07077812 */ /* 0x020fe200078ec0ff */
[----:B------:R-:W-:Y:S01]  /*4210*/  BSSY B1, `(.L_x_52) ;  /* 0x000000b000017945 */ /* 0x000fe20003800000 */
[----:B------:R-:W-:Y:S02]  /*4220*/  ISETP.LT.OR P0, PT, R31, 0x9, !P0 ;  /* 0x000000091f00780c */ /* 0x000fe40004701670 */
[----:B------:R-:W-:-:S05]  /*4230*/  F2FP.F16.E4M3.UNPACK_B R7, R7 ;  /* 0x00000007ff07723e */ /* 0x000fca00020006ff */
        /* <DEDUP_REMOVED lines=8> */
.L_x_53:
[----:B------:R-:W-:Y:S05]  /*42c0*/  BSYNC B1 ;  /* 0x0000000000017941 */ /* 0x000fea0003800000 */
.L_x_52:
        /* <DEDUP_REMOVED lines=12> */
.L_x_55:
[----:B------:R-:W-:Y:S05]  /*4390*/  BSYNC B1 ;  /* 0x0000000000017941 */ /* 0x000fea0003800000 */
.L_x_54:
        /* <DEDUP_REMOVED lines=13> */
.L_x_57:
[----:B------:R-:W-:Y:S05]  /*4470*/  BSYNC B1 ;  /* 0x0000000000017941 */ /* 0x000fea0003800000 */
.L_x_56:
        /* <DEDUP_REMOVED lines=13> */
.L_x_59:
[----:B------:R-:W-:Y:S05]  /*4550*/  BSYNC B1 ;  /* 0x0000000000017941 */ /* 0x000fea0003800000 */
.L_x_58:
        /* <DEDUP_REMOVED lines=12> */
.L_x_61:
[----:B------:R-:W-:Y:S05]  /*4620*/  BSYNC B1 ;  /* 0x0000000000017941 */ /* 0x000fea0003800000 */
.L_x_60:
        /* <DEDUP_REMOVED lines=12> */
.L_x_63:
[----:B------:R-:W-:Y:S05]  /*46f0*/  BSYNC B1 ;  /* 0x0000000000017941 */ /* 0x000fea0003800000 */
.L_x_62:
        /* <DEDUP_REMOVED lines=13> */
.L_x_65:
[----:B------:R-:W-:Y:S05]  /*47d0*/  BSYNC B1 ;  /* 0x0000000000017941 */ /* 0x000fea0003800000 */
.L_x_64:
        /* <DEDUP_REMOVED lines=13> */
.L_x_67:
[----:B------:R-:W-:Y:S05]  /*48b0*/  BSYNC B1 ;  /* 0x0000000000017941 */ /* 0x000fea0003800000 */
.L_x_66:
        /* <DEDUP_REMOVED lines=12> */
.L_x_69:
[----:B------:R-:W-:Y:S05]  /*4980*/  BSYNC B1 ;  /* 0x0000000000017941 */ /* 0x000fea0003800000 */
.L_x_68:
        /* <DEDUP_REMOVED lines=12> */
.L_x_71:
[----:B------:R-:W-:Y:S05]  /*4a50*/  BSYNC B1 ;  /* 0x0000000000017941 */ /* 0x000fea0003800000 */
.L_x_70:
        /* <DEDUP_REMOVED lines=13> */
.L_x_73:
[----:B------:R-:W-:Y:S05]  /*4b30*/  BSYNC B1 ;  /* 0x0000000000017941 */ /* 0x000fea0003800000 */
.L_x_72:
        /* <DEDUP_REMOVED lines=13> */
.L_x_75:
[----:B------:R-:W-:Y:S05]  /*4c10*/  BSYNC B1 ;  /* 0x0000000000017941 */ /* 0x000fea0003800000 */
.L_x_74:
        /* <DEDUP_REMOVED lines=12> */
.L_x_77:
[----:B------:R-:W-:Y:S05]  /*4ce0*/  BSYNC B1 ;  /* 0x0000000000017941 */ /* 0x000fea0003800000 */
.L_x_76:
        /* <DEDUP_REMOVED lines=12> */
.L_x_79:
[----:B------:R-:W-:Y:S05]  /*4db0*/  BSYNC B1 ;  /* 0x0000000000017941 */ /* 0x000fea0003800000 */
.L_x_78:
        /* <DEDUP_REMOVED lines=13> */
.L_x_81:
[----:B------:R-:W-:Y:S05]  /*4e90*/  BSYNC B1 ;  /* 0x0000000000017941 */ /* 0x000fea0003800000 */
.L_x_80:
        /* <DEDUP_REMOVED lines=13> */
.L_x_83:
[----:B------:R-:W-:Y:S05]  /*4f70*/  BSYNC B1 ;  /* 0x0000000000017941 */ /* 0x000fea0003800000 */
.L_x_82:
        /* <DEDUP_REMOVED lines=12> */
.L_x_85:
[----:B------:R-:W-:Y:S05]  /*5040*/  BSYNC B1 ;  /* 0x0000000000017941 */ /* 0x000fea0003800000 */
.L_x_84:
        /* <DEDUP_REMOVED lines=12> */
.L_x_87:
[----:B------:R-:W-:Y:S05]  /*5110*/  BSYNC B1 ;  /* 0x0000000000017941 */ /* 0x000fea0003800000 */
.L_x_86:
        /* <DEDUP_REMOVED lines=13> */
.L_x_89:
[----:B------:R-:W-:Y:S05]  /*51f0*/  BSYNC B1 ;  /* 0x0000000000017941 */ /* 0x000fea0003800000 */
.L_x_88:
        /* <DEDUP_REMOVED lines=13> */
.L_x_91:
[----:B------:R-:W-:Y:S05]  /*52d0*/  BSYNC B1 ;  /* 0x0000000000017941 */ /* 0x000fea0003800000 */
.L_x_90:
        /* <DEDUP_REMOVED lines=12> */
.L_x_93:
[----:B------:R-:W-:Y:S05]  /*53a0*/  BSYNC B1 ;  /* 0x0000000000017941 */ /* 0x000fea0003800000 */
.L_x_92:
        /* <DEDUP_REMOVED lines=12> */
.L_x_95:
[----:B------:R-:W-:Y:S05]  /*5470*/  BSYNC B1 ;  /* 0x0000000000017941 */ /* 0x000fea0003800000 */
.L_x_94:
        /* <DEDUP_REMOVED lines=13> */
.L_x_97:
[----:B------:R-:W-:Y:S05]  /*5550*/  BSYNC B1 ;  /* 0x0000000000017941 */ /* 0x000fea0003800000 */
.L_x_96:
        /* <DEDUP_REMOVED lines=13> */
.L_x_99:
[----:B------:R-:W-:Y:S05]  /*5630*/  BSYNC B1 ;  /* 0x0000000000017941 */ /* 0x000fea0003800000 */
.L_x_98:
        /* <DEDUP_REMOVED lines=12> */
.L_x_101:
[----:B------:R-:W-:Y:S05]  /*5700*/  BSYNC B1 ;  /* 0x0000000000017941 */ /* 0x000fea0003800000 */
.L_x_100:
        /* <DEDUP_REMOVED lines=12> */
.L_x_103:
[----:B------:R-:W-:Y:S05]  /*57d0*/  BSYNC B1 ;  /* 0x0000000000017941 */ /* 0x000fea0003800000 */
.L_x_102:
        /* <DEDUP_REMOVED lines=13> */
.L_x_105:
[----:B------:R-:W-:Y:S05]  /*58b0*/  BSYNC B1 ;  /* 0x0000000000017941 */ /* 0x000fea0003800000 */
.L_x_104:
        /* <DEDUP_REMOVED lines=13> */
.L_x_107:
[----:B------:R-:W-:Y:S05]  /*5990*/  BSYNC B1 ;  /* 0x0000000000017941 */ /* 0x000fea0003800000 */
.L_x_106:
        /* <DEDUP_REMOVED lines=12> */
.L_x_109:
[----:B------:R-:W-:Y:S05]  /*5a60*/  BSYNC B1 ;  /* 0x0000000000017941 */ /* 0x000fea0003800000 */
.L_x_108:
        /* <DEDUP_REMOVED lines=12> */
.L_x_111:
[----:B------:R-:W-:Y:S05]  /*5b30*/  BSYNC B1 ;  /* 0x0000000000017941 */ /* 0x000fea0003800000 */
.L_x_110:
        /* <DEDUP_REMOVED lines=13> */
.L_x_113:
[----:B------:R-:W-:Y:S05]  /*5c10*/  BSYNC B1 ;  /* 0x0000000000017941 */ /* 0x000fea0003800000 */
.L_x_112:
        /* <DEDUP_REMOVED lines=13> */
.L_x_115:
[----:B------:R-:W-:Y:S05]  /*5cf0*/  BSYNC B1 ;  /* 0x0000000000017941 */ /* 0x000fea0003800000 */
.L_x_114:
        /* <DEDUP_REMOVED lines=12> */
.L_x_117:
[----:B------:R-:W-:Y:S05]  /*5dc0*/  BSYNC B1 ;  /* 0x0000000000017941 */ /* 0x000fea0003800000 */
.L_x_116:
        /* <DEDUP_REMOVED lines=12> */
.L_x_119:
[----:B------:R-:W-:Y:S05]  /*5e90*/  BSYNC B1 ;  /* 0x0000000000017941 */ /* 0x000fea0003800000 */
.L_x_118:
        /* <DEDUP_REMOVED lines=13> */
.L_x_121:
[----:B------:R-:W-:Y:S05]  /*5f70*/  BSYNC B1 ;  /* 0x0000000000017941 */ /* 0x000fea0003800000 */
.L_x_120:
        /* <DEDUP_REMOVED lines=13> */
.L_x_123:
[----:B------:R-:W-:Y:S05]  /*6050*/  BSYNC B1 ;  /* 0x0000000000017941 */ /* 0x000fea0003800000 */
.L_x_122:
        /* <DEDUP_REMOVED lines=12> */
.L_x_125:
[----:B------:R-:W-:Y:S05]  /*6120*/  BSYNC B1 ;  /* 0x0000000000017941 */ /* 0x000fea0003800000 */
.L_x_124:
        /* <DEDUP_REMOVED lines=12> */
.L_x_127:
[----:B------:R-:W-:Y:S05]  /*61f0*/  BSYNC B1 ;  /* 0x0000000000017941 */ /* 0x000fea0003800000 */
.L_x_126:
        /* <DEDUP_REMOVED lines=13> */
.L_x_129:
[----:B------:R-:W-:Y:S05]  /*62d0*/  BSYNC B1 ;  /* 0x0000000000017941 */ /* 0x000fea0003800000 */
.L_x_128:
        /* <DEDUP_REMOVED lines=13> */
.L_x_131:
[----:B------:R-:W-:Y:S05]  /*63b0*/  BSYNC B1 ;  /* 0x0000000000017941 */ /* 0x000fea0003800000 */
.L_x_130:
        /* <DEDUP_REMOVED lines=12> */
.L_x_133:
[----:B------:R-:W-:Y:S05]  /*6480*/  BSYNC B1 ;  /* 0x0000000000017941 */ /* 0x000fea0003800000 */
.L_x_132:
        /* <DEDUP_REMOVED lines=12> */
.L_x_135:
[----:B------:R-:W-:Y:S05]  /*6550*/  BSYNC B1 ;  /* 0x0000000000017941 */ /* 0x000fea0003800000 */
.L_x_134:
        /* <DEDUP_REMOVED lines=13> */
.L_x_137:
[----:B------:R-:W-:Y:S05]  /*6630*/  BSYNC B1 ;  /* 0x0000000000017941 */ /* 0x000fea0003800000 */
.L_x_136:
        /* <DEDUP_REMOVED lines=13> */
.L_x_139:
[----:B------:R-:W-:Y:S05]  /*6710*/  BSYNC B1 ;  /* 0x0000000000017941 */ /* 0x000fea0003800000 */
.L_x_138:
        /* <DEDUP_REMOVED lines=12> */
.L_x_141:
[----:B------:R-:W-:Y:S05]  /*67e0*/  BSYNC B1 ;  /* 0x0000000000017941 */ /* 0x000fea0003800000 */
.L_x_140:
        /* <DEDUP_REMOVED lines=12> */
.L_x_143:
[----:B------:R-:W-:Y:S05]  /*68b0*/  BSYNC B1 ;  /* 0x0000000000017941 */ /* 0x000fea0003800000 */
.L_x_142:
        /* <DEDUP_REMOVED lines=13> */
.L_x_145:
[----:B------:R-:W-:Y:S05]  /*6990*/  BSYNC B1 ;  /* 0x0000000000017941 */ /* 0x000fea0003800000 */
.L_x_144:
        /* <DEDUP_REMOVED lines=13> */
.L_x_147:
[----:B------:R-:W-:Y:S05]  /*6a70*/  BSYNC B1 ;  /* 0x0000000000017941 */ /* 0x000fea0003800000 */
.L_x_146:
        /* <DEDUP_REMOVED lines=12> */
.L_x_149:
[----:B------:R-:W-:Y:S05]  /*6b40*/  BSYNC B1 ;  /* 0x0000000000017941 */ /* 0x000fea0003800000 */
.L_x_148:
        /* <DEDUP_REMOVED lines=12> */
.L_x_151:
[----:B------:R-:W-:Y:S05]  /*6c10*/  BSYNC B1 ;  /* 0x0000000000017941 */ /* 0x000fea0003800000 */
.L_x_150:
        /* <DEDUP_REMOVED lines=13> */
.L_x_153:
[----:B------:R-:W-:Y:S05]  /*6cf0*/  BSYNC B1 ;  /* 0x0000000000017941 */ /* 0x000fea0003800000 */
.L_x_152:
        /* <DEDUP_REMOVED lines=13> */
.L_x_155:
[----:B------:R-:W-:Y:S05]  /*6dd0*/  BSYNC B1 ;  /* 0x0000000000017941 */ /* 0x000fea0003800000 */
.L_x_154:
        /* <DEDUP_REMOVED lines=12> */
.L_x_157:
[----:B------:R-:W-:Y:S05]  /*6ea0*/  BSYNC B1 ;  /* 0x0000000000017941 */ /* 0x000fea0003800000 */
.L_x_156:
        /* <DEDUP_REMOVED lines=12> */
.L_x_159:
[----:B------:R-:W-:Y:S05]  /*6f70*/  BSYNC B1 ;  /* 0x0000000000017941 */ /* 0x000fea0003800000 */
.L_x_158:
        /* <DEDUP_REMOVED lines=13> */
.L_x_161:
[----:B------:R-:W-:Y:S05]  /*7050*/  BSYNC B1 ;  /* 0x0000000000017941 */ /* 0x000fea0003800000 */
.L_x_160:
        /* <DEDUP_REMOVED lines=13> */
.L_x_163:
[----:B------:R-:W-:Y:S05]  /*7130*/  BSYNC B1 ;  /* 0x0000000000017941 */ /* 0x000fea0003800000 */
.L_x_162:
        /* <DEDUP_REMOVED lines=12> */
.L_x_165:
[----:B------:R-:W-:Y:S05]  /*7200*/  BSYNC B1 ;  /* 0x0000000000017941 */ /* 0x000fea0003800000 */
.L_x_164:
        /* <DEDUP_REMOVED lines=12> */
.L_x_167:
[----:B------:R-:W-:Y:S05]  /*72d0*/  BSYNC B1 ;  /* 0x0000000000017941 */ /* 0x000fea0003800000 */
.L_x_166:
        /* <DEDUP_REMOVED lines=13> */
.L_x_169:
[----:B------:R-:W-:Y:S05]  /*73b0*/  BSYNC B1 ;  /* 0x0000000000017941 */ /* 0x000fea0003800000 */
.L_x_168:
        /* <DEDUP_REMOVED lines=13> */
.L_x_171:
[----:B------:R-:W-:Y:S05]  /*7490*/  BSYNC B1 ;  /* 0x0000000000017941 */ /* 0x000fea0003800000 */
.L_x_170:
        /* <DEDUP_REMOVED lines=12> */
.L_x_173:
[----:B------:R-:W-:Y:S05]  /*7560*/  BSYNC B1 ;  /* 0x0000000000017941 */ /* 0x000fea0003800000 */
.L_x_172:
        /* <DEDUP_REMOVED lines=12> */
.L_x_175:
[----:B------:R-:W-:Y:S05]  /*7630*/  BSYNC B1 ;  /* 0x0000000000017941 */ /* 0x000fea0003800000 */
.L_x_174:
        /* <DEDUP_REMOVED lines=13> */
.L_x_177:
[----:B------:R-:W-:Y:S05]  /*7710*/  BSYNC B1 ;  /* 0x0000000000017941 */ /* 0x000fea0003800000 */
.L_x_176:
        /* <DEDUP_REMOVED lines=13> */
.L_x_179:
[----:B------:R-:W-:Y:S05]  /*77f0*/  BSYNC B1 ;  /* 0x0000000000017941 */ /* 0x000fea0003800000 */
.L_x_178:
        /* <DEDUP_REMOVED lines=12> */
.L_x_181:
[----:B------:R-:W-:Y:S05]  /*78c0*/  BSYNC B1 ;  /* 0x0000000000017941 */ /* 0x000fea0003800000 */
.L_x_180:
        /* <DEDUP_REMOVED lines=12> */
.L_x_183:
[----:B------:R-:W-:Y:S05]  /*7990*/  BSYNC B1 ;  /* 0x0000000000017941 */ /* 0x000fea0003800000 */
.L_x_182:
        /* <DEDUP_REMOVED lines=8> */
[----:B0-----:R-:W-:Y:S02]  /*7a20*/  F2FP.SATFINITE.E4M3.F32.PACK_AB_MERGE_C R23, RZ, R7, RZ ;  /* 0x00000007ff17723e */ /* 0x001fe400048070ff */
[----:B------:R-:W-:-:S03]  /*7a30*/  PRMT R7, RZ, 0x7610, R7 ;  /* 0x00007610ff077816 */ /* 0x000fc60000000007 */
[----:B------:R0:W-:Y:S01]  /*7a40*/  @!P1 STG.E.U8 desc[UR24][R8.64+0x89], R23 ;  /* 0x0000891708009986 */ /* 0x0001e2000c101118 */
[----:B------:R-:W-:Y:S05]  /*7a50*/  @P2 BRA `(.L_x_185) ;  /* 0x0000000000042947 */ /* 0x000fea0003800000 */
[----:B------:R0:W5:Y:S02]  /*7a60*/  LDG.E.U8 R7, desc[UR24][R28.64+0x90] ;  /* 0x000090181c077981 */ /* 0x000164000c1e1100 */
.L_x_185:
[----:B------:R-:W-:Y:S05]  /*7a70*/  BSYNC B1 ;  /* 0x0000000000017941 */ /* 0x000fea0003800000 */
.L_x_184:
        /* <DEDUP_REMOVED lines=13> */
.L_x_187:
[----:B------:R-:W-:Y:S05]  /*7b50*/  BSYNC B1 ;  /* 0x0000000000017941 */ /* 0x000fea0003800000 */
.L_x_186:
        /* <DEDUP_REMOVED lines=12> */
.L_x_189:
[----:B------:R-:W-:Y:S05]  /*7c20*/  BSYNC B1 ;  /* 0x0000000000017941 */ /* 0x000fea0003800000 */
.L_x_188:
        /* <DEDUP_REMOVED lines=12> */
.L_x_191:
[----:B------:R-:W-:Y:S05]  /*7cf0*/  BSYNC B1 ;  /* 0x0000000000017941 */ /* 0x000fea0003800000 */
.L_x_190:
        /* <DEDUP_REMOVED lines=13> */
.L_x_193:
[----:B------:R-:W-:Y:S05]  /*7dd0*/  BSYNC B1 ;  /* 0x0000000000017941 */ /* 0x000fea0003800000 */
.L_x_192:
        /* <DEDUP_REMOVED lines=13> */
.L_x_195:
[----:B------:R-:W-:Y:S05]  /*7eb0*/  BSYNC B1 ;  /* 0x0000000000017941 */ /* 0x000fea0003800000 */
.L_x_194:
[----:B-----5:R-:W-:Y:S01]  /*7ec0*/  LOP3.LUT R7, R7, 0xff, RZ, 0xc0, !PT ;  /* 0x000000ff07077812 */ /* 0x020fe200078ec0ff */
[----:B------:R-:W-:Y:S01]  /*7ed0*/  BSSY B1, `(.L_x_196) ;  /* 0x000000b000017945 */ /* 0x000fe20003800000 */
[----:B------:R-:W-:Y:S02]  /*7ee0*/  ISETP.LT.OR P0, PT, R31, 0x9, !P0 ;  /* 0x000000091f00780c */ /* 0x000fe40004701670 */
[----:B------:R-:W-:-:S05]  /*7ef0*/  F2FP.F16.E4M3.UNPACK_B R7, R7 ;  /* 0x00000007ff07723e */ /* 0x000fca00020006ff */
        /* <DEDUP_REMOVED lines=8> */
.L_x_197:
[----:B------:R-:W-:Y:S05]  /*7f80*/  BSYNC B1 ;  /* 0x0000000000017941 */ /* 0x000fea0003800000 */
.L_x_196:
        /* <DEDUP_REMOVED lines=8> */
[----:B0-----:R-:W-:-:S05]  /*8010*/  F2FP.SATFINITE.E4M3.F32.PACK_AB_MERGE_C R13, RZ, R12, RZ ;  /* 0x0000000cff0d723e */ /* 0x001fca00048070ff */
[----:B------:R0:W-:Y:S01]  /*8020*/  @!P0 STG.E.U8 desc[UR24][R8.64+0x98], R13 ;  /* 0x0000980d08008986 */ /* 0x0001e2000c101118 */
[----:B------:R-:W-:Y:S05]  /*8030*/  @P1 BRA `(.L_x_199) ;  /* 0x0000000000041947 */ /* 0x000fea0003800000 */
[----:B------:R0:W5:Y:S02]  /*8040*/  LDG.E.U8 R7, desc[UR24][R26.64+0x99] ;  /* 0x000099181a077981 */ /* 0x000164000c1e1100 */
.L_x_199:
[----:B------:R-:W-:Y:S05]  /*8050*/  BSYNC B1 ;  /* 0x0000000000017941 */ /* 0x000fea0003800000 */
.L_x_198:
[----:B------:R-:W-:Y:S05]  /*8060*/  @P1 BRA `(.L_x_200) ;  /* 0x0000001400c01947 */ /* 0x000fea0003800000 */
[----:B-----5:R-:W-:-:S04]  /*8070*/  LOP3.LUT R7, R7, 0xff, RZ, 0xc0, !PT ;  /* 0x000000ff07077812 */ /* 0x020fc800078ec0ff */
[----:B------:R-:W-:-:S05]  /*8080*/  F2FP.F16.E4M3.UNPACK_B R7, R7 ;  /* 0x00000007ff07723e */ /* 0x000fca00020006ff */
[----:B------:R-:W-:-:S05]  /*8090*/  HADD2.F32 R12, -RZ, R7.H0_H0 ;  /* 0x20000007ff0c7230 */ /* 0x000fca0000004100 */
[----:B------:R-:W-:-:S04]  /*80a0*/  FMUL R7, R12, R11 ;  /* 0x0000000b0c077220 */ /* 0x000fc80000400000 */
[----:B------:R-:W-:-:S05]  /*80b0*/  FFMA R7, R14, R10, R7 ;  /* 0x0000000a0e077223 */ /* 0x000fca0000000007 */
[----:B------:R-:W-:-:S05]  /*80c0*/  F2FP.SATFINITE.E4M3.F32.PACK_AB_MERGE_C R7, RZ, R7, RZ ;  /* 0x00000007ff07723e */ /* 0x000fca00048070ff */
[----:B------:R0:W-:Y:S01]  /*80d0*/  STG.E.U8 desc[UR24][R8.64+0x99], R7 ;  /* 0x0000990708007986 */ /* 0x0001e2000c101118 */
[----:B------:R-:W-:Y:S05]  /*80e0*/  BRA `(.L_x_200) ;  /* 0x0000001400a07947 */ /* 0x000fea0003800000 */
.L_x_39:
[----:B------:R-:W-:Y:S01]  /*80f0*/  ISETP.GE.AND P0, PT, R32, 0x2, PT ;  /* 0x000000022000780c */ /* 0x000fe20003f06270 */
[-C--:B--2---:R-:W-:Y:S01]  /*8100*/  FMUL R168, R168, R10.reuse ;  /* 0x0000000aa8a87220 */ /* 0x084fe20000400000 */
[----:B------:R-:W-:Y:S01]  /*8110*/  ISETP.GE.AND P1, PT, R32, 0x1, PT ;  /* 0x000000012000780c */ /* 0x000fe20003f26270 */
[-C--:B------:R-:W-:Y:S01]  /*8120*/  FMUL R173, R173, R10.reuse ;  /* 0x0000000aadad7220 */ /* 0x080fe20000400000 */
[C---:B------:R-:W-:Y:S01]  /*8130*/  ISETP.LT.OR P4, PT, R31.reuse, 0x1, !P0 ;  /* 0x000000011f00780c */ /* 0x040fe20004781670 */
[-C--:B------:R-:W-:Y:S01]  /*8140*/  FMUL R166, R166, R10.reuse ;  /* 0x0000000aa6a67220 */ /* 0x080fe20000400000 */
[----:B------:R-:W-:Y:S01]  /*8150*/  ISETP.LT.OR P2, PT, R31, 0x1, !P1 ;  /* 0x000000011f00780c */ /* 0x000fe20004f41670 */
[----:B------:R-:W-:Y:S01]  /*8160*/  FMUL R171, R171, R10 ;  /* 0x0000000aabab7220 */ /* 0x000fe20000400000 */
[----:B------:R-:W-:Y:S01]  /*8170*/  F2FP.SATFINITE.E4M3.F32.PACK_AB_MERGE_C R7, RZ, R168, RZ ;  /* 0x000000a8ff07723e */ /* 0x000fe200048070ff */
[-C--:B------:R-:W-:Y:S01]  /*8180*/  FMUL R169, R169, R10.reuse ;  /* 0x0000000aa9a97220 */ /* 0x080fe20000400000 */
[----:B------:R-:W-:Y:S01]  /*8190*/  F2FP.SATFINITE.E4M3.F32.PACK_AB_MERGE_C R173, RZ, R173, RZ ;  /* 0x000000adffad723e */ /* 0x000fe200048070ff */
[-C--:B------:R-:W-:Y:S01]  /*81a0*/  FMUL R164, R164, R10.reuse ;  /* 0x0000000aa4a47220 */ /* 0x080fe20000400000 */
[----:B------:R-:W-:Y:S01]  /*81b0*/  ISETP.LT.OR P0, PT, R31, 0x9, !P0 ;  /* 0x000000091f00780c */ /* 0x000fe20004701670 */
[-C--:B------:R-:W-:Y:S01]  /*81c0*/  FMUL R167, R167, R10.reuse ;  /* 0x0000000aa7a77220 */ /* 0x080fe20000400000 */
[----:B------:R-:W-:Y:S01]  /*81d0*/  ISETP.LT.OR P1, PT, R31, 0x9, !P1 ;  /* 0x000000091f00780c */ /* 0x000fe20004f21670 */
[-C--:B------:R-:W-:Y:S01]  /*81e0*/  FMUL R162, R162, R10.reuse ;  /* 0x0000000aa2a27220 */ /* 0x080fe20000400000 */
[----:B------:R-:W-:Y:S01]  /*81f0*/  F2FP.SATFINITE.E4M3.F32.PACK_AB_MERGE_C R171, RZ, R171, RZ ;  /* 0x000000abffab723e */ /* 0x000fe200048070ff */
[----:B------:R0:W-:Y:S01]  /*8200*/  @!P4 STG.E.U8 desc[UR24][R24.64+0x1], R7 ;  /* 0x000001071800c986 */ /* 0x0001e2000c101118 */
[C---:B------:R-:W-:Y:S01]  /*8210*/  ISETP.GE.AND P4, PT, R32.reuse, 0x9, PT ;  /* 0x000000092000780c */ /* 0x040fe20003f86270 */
[-C--:B------:R-:W-:Y:S01]  /*8220*/  FMUL R165, R165, R10.reuse ;  /* 0x0000000aa5a57220 */ /* 0x080fe20000400000 */
[----:B------:R-:W-:Y:S01]  /*8230*/  F2FP.SATFINITE.E4M3.F32.PACK_AB_MERGE_C R169, RZ, R169, RZ ;  /* 0x000000a9ffa9723e */ /* 0x000fe200048070ff */
[----:B------:R-:W-:Y:S01]  /*8240*/  @!P2 STG.E.U8 desc[UR24][R24.64], R173 ;  /* 0x000000ad1800a986 */ /* 0x000fe2000c101118 */
[----:B------:R-:W-:Y:S01]  /*8250*/  ISETP.GE.AND P2, PT, R32, 0xa, PT ;  /* 0x0000000a2000780c */ /* 0x000fe20003f46270 */
[-C--:B------:R-:W-:Y:S01]  /*8260*/  FMUL R160, R160, R10.reuse ;  /* 0x0000000aa0a07220 */ /* 0x080fe20000400000 */
[----:B------:R-:W-:Y:S01]  /*8270*/  ISETP.LT.OR P5, PT, R31, 0x1, !P4 ;  /* 0x000000011f00780c */ /* 0x000fe200067a1670 */
[-C--:B------:R-:W-:Y:S01]  /*8280*/  FMUL R163, R163, R10.reuse ;  /* 0x0000000aa3a37220 */ /* 0x080fe20000400000 */
[C---:B------:R-:W-:Y:S01]  /*8290*/  ISETP.LT.OR P6, PT, R31.reuse, 0x1, !P2 ;  /* 0x000000011f00780c */ /* 0x040fe200057c1670 */
[----:B------:R-:W-:Y:S01]  /*82a0*/  @!P1 STG.E.U8 desc[UR24][R8.64], R171 ;  /* 0x000000ab08009986 */ /* 0x000fe2000c101118 */
[----:B------:R-:W-:Y:S01]  /*82b0*/  ISETP.LT.OR P4, PT, R31, 0x9, !P4 ;  /* 0x000000091f00780c */ /* 0x000fe20006781670 */
[----:B------:R-:W-:Y:S01]  /*82c0*/  FMUL R158, R158, R10 ;  /* 0x0000000a9e9e7220 */ /* 0x000fe20000400000 */
[----:B0-----:R-:W-:Y:S01]  /*82d0*/  F2FP.SATFINITE.E4M3.F32.PACK_AB_MERGE_C R7, RZ, R166, RZ ;  /* 0x000000a6ff07723e */ /* 0x001fe200048070ff */
[----:B------:R-:W-:Y:S01]  /*82e0*/  FMUL R159, R159, R10 ;  /* 0x0000000a9f9f7220 */ /* 0x000fe20000400000 */
[----:B------:R-:W-:Y:S01]  /*82f0*/  F2FP.SATFINITE.E4M3.F32.PACK_AB_MERGE_C R27, RZ, R164, RZ ;  /* 0x000000a4ff1b723e */ /* 0x000fe200048070ff */
[-C--:B------:R-:W-:Y:S01]  /*8300*/  FMUL R156, R156, R10.reuse ;  /* 0x0000000a9c9c7220 */ /* 0x080fe20000400000 */
[----:B------:R-:W-:Y:S01]  /*8310*/  ISETP.LT.OR P2, PT, R31, 0x9, !P2 ;  /* 0x000000091f00780c */ /* 0x000fe20005741670 */
[----:B------:R0:W-:Y:S01]  /*8320*/  @!P0 STG.E.U8 desc[UR24][R8.64+0x1], R7 ;  /* 0x0000010708008986 */ /* 0x0001e2000c101118 */
[C---:B------:R-:W-:Y:S01]  /*8330*/  ISETP.GE.AND P0, PT, R32.reuse, 0x11, PT ;  /* 0x000000112000780c */ /* 0x040fe20003f06270 */
[-C--:B------:R-:W-:Y:S01]  /*8340*/  FMUL R161, R161, R10.reuse ;  /* 0x0000000aa1a17220 */ /* 0x080fe20000400000 */
[----:B------:R-:W-:Y:S01]  /*8350*/  ISETP.GE.AND P1, PT, R32, 0x12, PT ;  /* 0x000000122000780c */ /* 0x000fe20003f26270 */
[----:B------:R-:W-:Y:S01]  /*8360*/  @!P5 STG.E.U8 desc[UR24][R24.64+0x8], R169 ;  /* 0x000008a91800d986 */ /* 0x000fe2000c101118 */
[C---:B------:R-:W-:Y:S01]  /*8370*/  ISETP.LT.OR P5, PT, R31.reuse, 0x1, !P0 ;  /* 0x000000011f00780c */ /* 0x040fe200047a1670 */
[-C--:B------:R-:W-:Y:S01]  /*8380*/  FMUL R154, R154, R10.reuse ;  /* 0x0000000a9a9a7220 */ /* 0x080fe20000400000 */
[----:B------:R-:W-:Y:S01]  /*8390*/  F2FP.SATFINITE.E4M3.F32.PACK_AB_MERGE_C R167, RZ, R167, RZ ;  /* 0x000000a7ffa7723e */ /* 0x000fe200048070ff */
[----:B------:R1:W-:Y:S01]  /*83a0*/  @!P6 STG.E.U8 desc[UR24][R24.64+0x9], R27 ;  /* 0x0000091b1800e986 */ /* 0x0003e2000c101118 */
[----:B------:R-:W-:Y:S01]  /*83b0*/  ISETP.LT.OR P6, PT, R31, 0x1, !P1 ;  /* 0x000000011f00780c */ /* 0x000fe20004fc1670 */
[----:B------:R-:W-:Y:S01]  /*83c0*/  FMUL R155, R155, R10 ;  /* 0x0000000a9b9b7220 */ /* 0x000fe20000400000 */
[----:B------:R-:W-:Y:S01]  /*83d0*/  F2FP.SATFINITE.E4M3.F32.PACK_AB_MERGE_C R165, RZ, R165, RZ ;  /* 0x000000a5ffa5723e */ /* 0x000fe200048070ff */
[----:B------:R-:W-:Y:S01]  /*83e0*/  @!P4 STG.E.U8 desc[UR24][R8.64+0x8], R167 ;  /* 0x000008a70800c986 */ /* 0x000fe2000c101118 */
[----:B0-----:R-:W-:Y:S01]  /*83f0*/  F2FP.SATFINITE.E4M3.F32.PACK_AB_MERGE_C R7, RZ, R162, RZ ;  /* 0x000000a2ff07723e */ /* 0x001fe200048070ff */
[-C--:B------:R-:W-:Y:S01]  /*8400*/  FMUL R152, R152, R10.reuse ;  /* 0x0000000a98987220 */ /* 0x080fe20000400000 */
[----:B------:R-:W-:Y:S01]  /*8410*/  ISETP.GE.AND P4, PT, R32, 0x19, PT ;  /* 0x000000192000780c */ /* 0x000fe20003f86270 */
[-C--:B------:R-:W-:Y:S01]  /*8420*/  FMUL R157, R157, R10.reuse ;  /* 0x0000000a9d9d7220 */ /* 0x080fe20000400000 */
[C---:B------:R-:W-:Y:S01]  /*8430*/  ISETP.LT.OR P0, PT, R31.reuse, 0x9, !P0 ;  /* 0x000000091f00780c */ /* 0x040fe20004701670 */
[----:B------:R0:W-:Y:S01]  /*8440*/  @!P2 STG.E.U8 desc[UR24][R8.64+0x9], R7 ;  /* 0x000009070800a986 */ /* 0x0001e2000c101118 */
[----:B------:R-:W-:Y:S01]  /*8450*/  ISETP.LT.OR P1, PT, R31, 0x9, !P1 ;  /* 0x000000091f00780c */ /* 0x000fe20004f21670 */
[----:B------:R-:W-:Y:S01]  /*8460*/  FMUL R150, R150, R10 ;  /* 0x0000000a96967220 */ /* 0x000fe20000400000 */
[----:B-1----:R-:W-:Y:S01]  /*8470*/  F2FP.SATFINITE.E4M3.F32.PACK_AB_MERGE_C R27, RZ, R160, RZ ;  /* 0x000000a0ff1b723e */ /* 0x002fe200048070ff */
[----:B------:R-:W-:Y:S01]  /*8480*/  @!P5 STG.E.U8 desc[UR24][R24.64+0x10], R165 ;  /* 0x000010a51800d986 */ /* 0x000fe2000c101118 */
[----:B------:R-:W-:Y:S01]  /*8490*/  ISETP.GE.AND P2, PT, R32, 0x1a, PT ;  /* 0x0000001a2000780c */ /* 0x000fe20003f46270 */
[-C--:B------:R-:W-:Y:S01]  /*84a0*/  FMUL R151, R151, R10.reuse ;  /* 0x0000000a97977220 */ /* 0x080fe20000400000 */
[C---:B------:R-:W-:Y:S01]  /*84b0*/  ISETP.LT.OR P5, PT, R31.reuse, 0x1, !P4 ;  /* 0x000000011f00780c */ /* 0x040fe200067a1670 */
[----:B------:R1:W-:Y:S01]  /*84c0*/  @!P6 STG.E.U8 desc[UR24][R24.64+0x11], R27 ;  /* 0x0000111b1800e986 */ /* 0x0003e2000c101118 */
[----:B------:R-:W-:Y:S01]  /*84d0*/  ISETP.LT.OR P6, PT, R31, 0x1, !P2 ;  /* 0x000000011f00780c */ /* 0x000fe200057c1670 */
[-C--:B------:R-:W-:Y:S01]  /*84e0*/  FMUL R148, R148, R10.reuse ;  /* 0x0000000a94947220 */ /* 0x080fe20000400000 */
[----:B------:R-:W-:Y:S01]  /*84f0*/  F2FP.SATFINITE.E4M3.F32.PACK_AB_MERGE_C R163, RZ, R163, RZ ;  /* 0x000000a3ffa3723e */ /* 0x000fe200048070ff */
[----:B------:R-:W-:Y:S01]  /*8500*/  FMUL R153, R153, R10 ;  /* 0x0000000a99997220 */ /* 0x000fe20000400000 */
[----:B0-----:R-:W-:Y:S01]  /*8510*/  F2FP.SATFINITE.E4M3.F32.PACK_AB_MERGE_C R7, RZ, R158, RZ ;  /* 0x0000009eff07723e */ /* 0x001fe200048070ff */
[-C--:B------:R-:W-:Y:S01]  /*8520*/  FMUL R146, R146, R10.reuse ;  /* 0x0000000a92927220 */ /* 0x080fe20000400000 */
[----:B------:R-:W-:Y:S01]  /*8530*/  F2FP.SATFINITE.E4M3.F32.PACK_AB_MERGE_C R159, RZ, R159, RZ ;  /* 0x0000009fff9f723e */ /* 0x000fe200048070ff */
[----:B------:R-:W-:Y:S01]  /*8540*/  @!P0 STG.E.U8 desc[UR24][R8.64+0x10], R163 ;  /* 0x000010a308008986 */ /* 0x000fe2000c101118 */
[----:B------:R-:W-:Y:S01]  /*8550*/  ISETP.GE.AND P0, PT, R32, 0x21, PT ;  /* 0x000000212000780c */ /* 0x000fe20003f06270 */
[----:B------:R-:W-:Y:S01]  /*8560*/  FMUL R147, R147, R10 ;  /* 0x0000000a93937220 */ /* 0x000fe20000400000 */
[C---:B------:R-:W-:Y:S01]  /*8570*/  ISETP.LT.OR P4, PT, R31.reuse, 0x9, !P4 ;  /* 0x000000091f00780c */ /* 0x040fe20006781670 */
[----:B------:R0:W-:Y:S01]  /*8580*/  @!P1 STG.E.U8 desc[UR24][R8.64+0x11], R7 ;  /* 0x0000110708009986 */ /* 0x0001e2000c101118 */
[----:B-1----:R-:W-:Y:S01]  /*8590*/  F2FP.SATFINITE.E4M3.F32.PACK_AB_MERGE_C R27, RZ, R156, RZ ;  /* 0x0000009cff1b723e */ /* 0x002fe200048070ff */
[-C--:B------:R-:W-:Y:S01]  /*85a0*/  FMUL R144, R144, R10.reuse ;  /* 0x0000000a90907220 */ /* 0x080fe20000400000 */
[----:B------:R-:W-:Y:S01]  /*85b0*/  ISETP.LT.OR P2, PT, R31, 0x9, !P2 ;  /* 0x000000091f00780c */ /* 0x000fe20005741670 */
        /* <DEDUP_REMOVED lines=115> */
[----:B------:R-:W-:Y:S01]  /*8cf0*/  ISETP.LT.OR P4, PT, R31, 0x9, !P4 ;  /* 0x000000091f00780c */ /* 0x000fe20006781670 */
[----:B------:R0:W-:Y:S01]  /*8d00*/  @!P1 STG.E.U8 desc[UR24][R8.64+0x41], R7 ;  /* 0x0000410708009986 */ /* 0x0001e2000c101118 */
[----:B-1----:R-:W-:Y:S01]  /*8d10*/  F2FP.SATFINITE.E4M3.F32.PACK_AB_MERGE_C R27, RZ, R132, RZ ;  /* 0x00000084ff1b723e */ /* 0x002fe200048070ff */
[-C--:B------:R-:W-:Y:S01]  /*8d20*/  FMUL R117, R117, R10.reuse ;  /* 0x0000000a75757220 */ /* 0x080fe20000400000 */
[C---:B------:R-:W-:Y:S01]  /*8d30*/  ISETP.LT.OR P2, PT, R31.reuse, 0x9, !P2 ;  /* 0x000000091f00780c */ /* 0x040fe20005741670 */
        /* <DEDUP_REMOVED lines=13> */
[----:B------:R-:W-:Y:S01]  /*8e10*/  ISETP.LT.OR P0, PT, R31, 0x9, !P0 ;  /* 0x000000091f00780c */ /* 0x000fe20004701670 */
[----:B------:R-:W-:Y:S01]  /*8e20*/  FMUL R109, R109, R10 ;  /* 0x0000000a6d6d7220 */ /* 0x000fe20000400000 */
[----:B------:R-:W-:Y:S01]  /*8e30*/  ISETP.LT.OR P5, PT, R31, 0x9, !P5 ;  /* 0x000000091f00780c */ /* 0x000fe20006fa1670 */
[----:B------:R0:W-:Y:S01]  /*8e40*/  @!P2 STG.E.U8 desc[UR24][R8.64+0x49], R7 ;  /* 0x000049070800a986 */ /* 0x0001e2000c101118 */
[----:B-1----:R-:W-:Y:S01]  /*8e50*/  F2FP.SATFINITE.E4M3.F32.PACK_AB_MERGE_C R27, RZ, R128, RZ ;  /* 0x00000080ff1b723e */ /* 0x002fe200048070ff */
[-C--:B------:R-:W-:Y:S01]  /*8e60*/  FMUL R18, R18, R10.reuse ;  /* 0x0000000a12127220 */ /* 0x080fe20000400000 */
[----:B------:R-:W-:Y:S01]  /*8e70*/  F2FP.SATFINITE.E4M3.F32.PACK_AB_MERGE_C R133, RZ, R133, RZ ;  /* 0x00000085ff85723e */ /* 0x000fe200048070ff */
[----:B------:R-:W-:Y:S01]  /*8e80*/  @!P1 STG.E.U8 desc[UR24][R24.64+0x50], R131 ;  /* 0x0000508318009986 */ /* 0x000fe2000c101118 */
[----:B------:R-:W-:Y:S01]  /*8e90*/  ISETP.GE.AND P1, PT, R32, 0x5a, PT ;  /* 0x0000005a2000780c */ /* 0x000fe20003f26270 */
[-C--:B------:R-:W-:Y:S01]  /*8ea0*/  FMUL R22, R22, R10.reuse ;  /* 0x0000000a16167220 */ /* 0x080fe20000400000 */
[----:B------:R-:W-:Y:S01]  /*8eb0*/  F2FP.SATFINITE.E4M3.F32.PACK_AB_MERGE_C R125, RZ, R125, RZ ;  /* 0x0000007dff7d723e */ /* 0x000fe200048070ff */
[----:B------:R1:W-:Y:S01]  /*8ec0*/  @!P6 STG.E.U8 desc[UR24][R24.64+0x51], R27 ;  /* 0x0000511b1800e986 */ /* 0x0003e2000c101118 */
[----:B------:R-:W-:Y:S01]  /*8ed0*/  ISETP.GE.AND P6, PT, R32, 0x59, PT ;  /* 0x000000592000780c */ /* 0x000fe20003fc6270 */
[-C--:B------:R-:W-:Y:S01]  /*8ee0*/  FMUL R107, R107, R10.reuse ;  /* 0x0000000a6b6b7220 */ /* 0x080fe20000400000 */
[C---:B------:R-:W-:Y:S01]  /*8ef0*/  ISETP.LT.OR P4, PT, R31.reuse, 0x1, !P1 ;  /* 0x000000011f00780c */ /* 0x040fe20004f81670 */
[----:B------:R-:W-:Y:S01]  /*8f00*/  @!P0 STG.E.U8 desc[UR24][R8.64+0x50], R133 ;  /* 0x0000508508008986 */ /* 0x000fe2000c101118 */
[----:B------:R-:W-:Y:S01]  /*8f10*/  ISETP.LT.OR P2, PT, R31, 0x1, !P6 ;  /* 0x000000011f00780c */ /* 0x000fe20007741670 */
[----:B------:R-:W-:Y:S01]  /*8f20*/  FMUL R23, R23, R10 ;  /* 0x0000000a17177220 */ /* 0x000fe20000400000 */
[----:B0-----:R-:W-:Y:S01]  /*8f30*/  F2FP.SATFINITE.E4M3.F32.PACK_AB_MERGE_C R7, RZ, R126, RZ ;  /* 0x0000007eff07723e */ /* 0x001fe200048070ff */
[-C--:B------:R-:W-:Y:S01]  /*8f40*/  FMUL R20, R20, R10.reuse ;  /* 0x0000000a14147220 */ /* 0x080fe20000400000 */
[----:B------:R-:W-:Y:S01]  /*8f50*/  ISETP.LT.OR P0, PT, R31, 0x9, !P6 ;  /* 0x000000091f00780c */ /* 0x000fe20007701670 */
[----:B------:R-:W-:Y:S01]  /*8f60*/  FMUL R21, R21, R10 ;  /* 0x0000000a15157220 */ /* 0x000fe20000400000 */
[----:B------:R-:W-:Y:S01]  /*8f70*/  ISETP.LT.OR P1, PT, R31, 0x9, !P1 ;  /* 0x000000091f00780c */ /* 0x000fe20004f21670 */
[----:B------:R0:W-:Y:S01]  /*8f80*/  @!P5 STG.E.U8 desc[UR24][R8.64+0x51], R7 ;  /* 0x000051070800d986 */ /* 0x0001e2000c101118 */
[----:B-1----:R-:W-:Y:S01]  /*8f90*/  F2FP.SATFINITE.E4M3.F32.PACK_AB_MERGE_C R27, RZ, R124, RZ ;  /* 0x0000007cff1b723e */ /* 0x002fe200048070ff */
[-C--:B------:R-:W-:Y:S01]  /*8fa0*/  FMUL R19, R19, R10.reuse ;  /* 0x0000000a13137220 */ /* 0x080fe20000400000 */
[----:B------:R-:W-:Y:S01]  /*8fb0*/  F2FP.SATFINITE.E4M3.F32.PACK_AB_MERGE_C R129, RZ, R129, RZ ;  /* 0x00000081ff81723e */ /* 0x000fe200048070ff */
        /* <DEDUP_REMOVED lines=12> */
[-C--:B------:R-:W-:Y:S01]  /*9080*/  FMUL R13, R13, R10.reuse ;  /* 0x0000000a0d0d7220 */ /* 0x080fe20000400000 */
[----:B------:R-:W-:Y:S01]  /*9090*/  ISETP.LT.OR P4, PT, R31, 0x9, !P4 ;  /* 0x000000091f00780c */ /* 0x000fe20006781670 */
[----:B------:R-:W-:Y:S01]  /*90a0*/  FMUL R15, R15, R10 ;  /* 0x0000000a0f0f7220 */ /* 0x000fe20000400000 */
[----:B0-----:R-:W-:Y:S01]  /*90b0*/  F2FP.SATFINITE.E4M3.F32.PACK_AB_MERGE_C R7, RZ, R122, RZ ;  /* 0x0000007aff07723e */ /* 0x001fe200048070ff */
[----:B------:R-:W-:Y:S01]  /*90c0*/  FMUL R14, R14, R10 ;  /* 0x0000000a0e0e7220 */ /* 0x000fe20000400000 */
[----:B------:R-:W-:-:S02]  /*90d0*/  ISETP.GE.AND P0, PT, R32, 0x6a, PT ;  /* 0x0000006a2000780c */ /* 0x000fc40003f06270 */
[----:B-1----:R-:W-:Y:S01]  /*90e0*/  F2FP.SATFINITE.E4M3.F32.PACK_AB_MERGE_C R27, RZ, R120, RZ ;  /* 0x00000078ff1b723e */ /* 0x002fe200048070ff */
[----:B------:R0:W-:Y:S01]  /*90f0*/  @!P1 STG.E.U8 desc[UR24][R8.64+0x59], R7 ;  /* 0x0000590708009986 */ /* 0x0001e2000c101118 */
[----:B------:R-:W-:Y:S02]  /*9100*/  ISETP.GE.AND P1, PT, R32, 0x69, PT ;  /* 0x000000692000780c */ /* 0x000fe40003f26270 */
[C---:B------:R-:W-:Y:S01]  /*9110*/  ISETP.LT.OR P2, PT, R31.reuse, 0x9, !P2 ;  /* 0x000000091f00780c */ /* 0x040fe20005741670 */
[----:B------:R-:W-:Y:S01]  /*9120*/  @!P5 STG.E.U8 desc[UR24][R24.64+0x60], R123 ;  /* 0x0000607b1800d986 */ /* 0x000fe2000c101118 */
[----:B------:R-:W-:Y:S02]  /*9130*/  ISETP.LT.OR P5, PT, R31, 0x1, !P0 ;  /* 0x000000011f00780c */ /* 0x000fe400047a1670 */
[----:B------:R-:W-:Y:S01]  /*9140*/  F2FP.SATFINITE.E4M3.F32.PACK_AB_MERGE_C R105, RZ, R105, RZ ;  /* 0x00000069ff69723e */ /* 0x000fe200048070ff */
[----:B------:R1:W-:Y:S01]  /*9150*/  @!P6 STG.E.U8 desc[UR24][R24.64+0x61], R27 ;  /* 0x0000611b1800e986 */ /* 0x0003e2000c101118 */
[----:B------:R-:W-:-:S02]  /*9160*/  F2FP.SATFINITE.E4M3.F32.PACK_AB_MERGE_C R121, RZ, R121, RZ ;  /* 0x00000079ff79723e */ /* 0x000fc400048070ff */
[C---:B------:R-:W-:Y:S01]  /*9170*/  ISETP.LT.OR P0, PT, R31.reuse, 0x9, !P0 ;  /* 0x000000091f00780c */ /* 0x040fe20004701670 */
[----:B------:R-:W-:Y:S01]  /*9180*/  @!P4 STG.E.U8 desc[UR24][R8.64+0x60], R127 ;  /* 0x0000607f0800c986 */ /* 0x000fe2000c101118 */
[C---:B------:R-:W-:Y:S02]  /*9190*/  ISETP.LT.OR P4, PT, R31.reuse, 0x1, !P1 ;  /* 0x000000011f00780c */ /* 0x040fe40004f81670 */
[----:B------:R-:W-:Y:S02]  /*91a0*/  ISETP.LT.OR P1, PT, R31, 0x9, !P1 ;  /* 0x000000091f00780c */ /* 0x000fe40004f21670 */
[----:B0-----:R-:W-:Y:S02]  /*91b0*/  F2FP.SATFINITE.E4M3.F32.PACK_AB_MERGE_C R7, RZ, R118, RZ ;  /* 0x00000076ff07723e */ /* 0x001fe400048070ff */
[----:B------:R-:W-:Y:S02]  /*91c0*/  F2FP.SATFINITE.E4M3.F32.PACK_AB_MERGE_C R29, RZ, R116, RZ ;  /* 0x00000074ff1d723e */ /* 0x000fe400048070ff */
[----:B-1----:R-:W-:Y:S01]  /*91d0*/  F2FP.SATFINITE.E4M3.F32.PACK_AB_MERGE_C R27, RZ, R114, RZ ;  /* 0x00000072ff1b723e */ /* 0x002fe200048070ff */
[----:B------:R0:W-:Y:S01]  /*91e0*/  @!P2 STG.E.U8 desc[UR24][R8.64+0x61], R7 ;  /* 0x000061070800a986 */ /* 0x0001e2000c101118 */
[----:B------:R-:W-:-:S02]  /*91f0*/  ISETP.GE.AND P2, PT, R32, 0x71, PT ;  /* 0x000000712000780c */ /* 0x000fc40003f46270 */
[----:B------:R-:W-:Y:S01]  /*9200*/  F2FP.SATFINITE.E4M3.F32.PACK_AB_MERGE_C R119, RZ, R119, RZ ;  /* 0x00000077ff77723e */ /* 0x000fe200048070ff */
[----:B------:R-:W-:Y:S01]  /*9210*/  @!P4 STG.E.U8 desc[UR24][R24.64+0x68], R105 ;  /* 0x000068691800c986 */ /* 0x000fe2000c101118 */
[C---:B------:R-:W-:Y:S02]  /*9220*/  ISETP.LT.OR P4, PT, R31.reuse, 0x1, !P2 ;  /* 0x000000011f00780c */ /* 0x040fe40005781670 */
[----:B------:R-:W-:Y:S01]  /*9230*/  ISETP.LT.OR P2, PT, R31, 0x9, !P2 ;  /* 0x000000091f00780c */ /* 0x000fe20005741670 */
[----:B------:R1:W-:Y:S01]  /*9240*/  @!P5 STG.E.U8 desc[UR24][R24.64+0x69], R27 ;  /* 0x0000691b1800d986 */ /* 0x0003e2000c101118 */
[----:B------:R-:W-:Y:S02]  /*9250*/  F2FP.SATFINITE.E4M3.F32.PACK_AB_MERGE_C R115, RZ, R115, RZ ;  /* 0x00000073ff73723e */ /* 0x000fe400048070ff */
[----:B------:R-:W-:Y:S01]  /*9260*/  F2FP.SATFINITE.E4M3.F32.PACK_AB_MERGE_C R117, RZ, R117, RZ ;  /* 0x00000075ff75723e */ /* 0x000fe200048070ff */
[----:B------:R-:W-:Y:S01]  /*9270*/  @!P1 STG.E.U8 desc[UR24][R8.64+0x68], R121 ;  /* 0x0000687908009986 */ /* 0x000fe2000c101118 */
[----:B------:R-:W-:-:S02]  /*9280*/  ISETP.GE.AND P1, PT, R32, 0x72, PT ;  /* 0x000000722000780c */ /* 0x000fc40003f26270 */
[----:B0-----:R-:W-:Y:S01]  /*9290*/  F2FP.SATFINITE.E4M3.F32.PACK_AB_MERGE_C R7, RZ, R112, RZ ;  /* 0x00000070ff07723e */ /* 0x001fe200048070ff */
[----:B------:R0:W-:Y:S01]  /*92a0*/  @!P0 STG.E.U8 desc[UR24][R8.64+0x69], R29 ;  /* 0x0000691d08008986 */ /* 0x0001e2000c101118 */
[C---:B------:R-:W-:Y:S02]  /*92b0*/  ISETP.LT.OR P5, PT, R31.reuse, 0x1, !P1 ;  /* 0x000000011f00780c */ /* 0x040fe40004fa1670 */
[----:B------:R-:W-:Y:S01]  /*92c0*/  ISETP.LT.OR P1, PT, R31, 0x9, !P1 ;  /* 0x000000091f00780c */ /* 0x000fe20004f21670 */
[----:B------:R-:W-:Y:S01]  /*92d0*/  @!P4 STG.E.U8 desc[UR24][R24.64+0x70], R119 ;  /* 0x000070771800c986 */ /* 0x000fe2000c101118 */
[C---:B------:R-:W-:Y:S02]  /*92e0*/  ISETP.GE.AND P4, PT, R32.reuse, 0x7a, PT ;  /* 0x0000007a2000780c */ /* 0x040fe40003f86270 */
[----:B------:R-:W-:Y:S02]  /*92f0*/  ISETP.GE.AND P0, PT, R32, 0x79, PT ;  /* 0x000000792000780c */ /* 0x000fe40003f06270 */
[----:B-1----:R-:W-:-:S02]  /*9300*/  F2FP.SATFINITE.E4M3.F32.PACK_AB_MERGE_C R27, RZ, R110, RZ ;  /* 0x0000006eff1b723e */ /* 0x002fc400048070ff */
[C---:B------:R-:W-:Y:S02]  /*9310*/  ISETP.LT.OR P6, PT, R31.reuse, 0x1, !P0 ;  /* 0x000000011f00780c */ /* 0x040fe400047c1670 */
[C---:B------:R-:W-:Y:S01]  /*9320*/  ISETP.LT.OR P0, PT, R31.reuse, 0x9, !P0 ;  /* 0x000000091f00780c */ /* 0x040fe20004701670 */
[----:B------:R1:W-:Y:S01]  /*9330*/  @!P5 STG.E.U8 desc[UR24][R24.64+0x71], R7 ;  /* 0x000071071800d986 */ /* 0x0003e2000c101118 */
[C---:B------:R-:W-:Y:S02]  /*9340*/  ISETP.LT.OR P5, PT, R31.reuse, 0x9, !P4 ;  /* 0x000000091f00780c */ /* 0x040fe400067a1670 */
[----:B------:R-:W-:Y:S01]  /*9350*/  F2FP.SATFINITE.E4M3.F32.PACK_AB_MERGE_C R113, RZ, R113, RZ ;  /* 0x00000071ff71723e */ /* 0x000fe200048070ff */
[----:B------:R-:W-:Y:S01]  /*9360*/  @!P2 STG.E.U8 desc[UR24][R8.64+0x70], R115 ;  /* 0x000070730800a986 */ /* 0x000fe2000c101118 */
[----:B------:R-:W-:Y:S02]  /*9370*/  ISETP.LT.OR P2, PT, R31, 0x1, !P4 ;  /* 0x000000011f00780c */ /* 0x000fe40006741670 */
[C---:B------:R-:W-:Y:S01]  /*9380*/  ISETP.GE.AND P4, PT, R32.reuse, 0x82, PT ;  /* 0x000000822000780c */ /* 0x040fe20003f86270 */
[----:B------:R2:W-:Y:S01]  /*9390*/  @!P1 STG.E.U8 desc[UR24][R8.64+0x71], R27 ;  /* 0x0000711b08009986 */ /* 0x0005e2000c101118 */
[----:B------:R-:W-:-:S02]  /*93a0*/  ISETP.GE.AND P1, PT, R32, 0x81, PT ;  /* 0x000000812000780c */ /* 0x000fc40003f26270 */
[----:B0-----:R-:W-:Y:S01]  /*93b0*/  F2FP.SATFINITE.E4M3.F32.PACK_AB_MERGE_C R29, RZ, R106, RZ ;  /* 0x0000006aff1d723e */ /* 0x001fe200048070ff */
[----:B------:R-:W-:Y:S01]  /*93c0*/  @!P6 STG.E.U8 desc[UR24][R24.64+0x78], R117 ;  /* 0x000078751800e986 */ /* 0x000fe2000c101118 */
[----:B-1----:R-:W-:Y:S02]  /*93d0*/  F2FP.SATFINITE.E4M3.F32.PACK_AB_MERGE_C R7, RZ, R108, RZ ;  /* 0x0000006cff07723e */ /* 0x002fe400048070ff */
[C---:B------:R-:W-:Y:S02]  /*93e0*/  ISETP.LT.OR P6, PT, R31.reuse, 0x1, !P1 ;  /* 0x000000011f00780c */ /* 0x040fe40004fc1670 */
[----:B------:R-:W-:Y:S01]  /*93f0*/  F2FP.SATFINITE.E4M3.F32.PACK_AB_MERGE_C R111, RZ, R111, RZ ;  /* 0x0000006fff6f723e */ /* 0x000fe200048070ff */
[----:B------:R0:W-:Y:S01]  /*9400*/  @!P2 STG.E.U8 desc[UR24][R24.64+0x79], R7 ;  /* 0x000079071800a986 */ /* 0x0001e2000c101118 */
[C---:B------:R-:W-:Y:S02]  /*9410*/  ISETP.LT.OR P2, PT, R31.reuse, 0x1, !P4 ;  /* 0x000000011f00780c */ /* 0x040fe40006741670 */
[----:B--2---:R-:W-:Y:S01]  /*9420*/  F2FP.SATFINITE.E4M3.F32.PACK_AB_MERGE_C R27, RZ, R104, RZ ;  /* 0x00000068ff1b723e */ /* 0x004fe200048070ff */
[----:B------:R-:W-:Y:S01]  /*9430*/  @!P0 STG.E.U8 desc[UR24][R8.64+0x78], R113 ;  /* 0x0000787108008986 */ /* 0x000fe2000c101118 */
[----:B------:R-:W-:-:S02]  /*9440*/  ISETP.LT.OR P1, PT, R31, 0x9, !P1 ;  /* 0x000000091f00780c */ /* 0x000fc40004f21670 */
[C---:B------:R-:W-:Y:S01]  /*9450*/  ISETP.GE.AND P0, PT, R32.reuse, 0x89, PT ;  /* 0x000000892000780c */ /* 0x040fe20003f06270 */
[----:B------:R1:W-:Y:S01]  /*9460*/  @!P5 STG.E.U8 desc[UR24][R8.64+0x79], R27 ;  /* 0x0000791b0800d986 */ /* 0x0003e2000c101118 */
[C---:B------:R-:W-:Y:S02]  /*9470*/  ISETP.LT.OR P5, PT, R31.reuse, 0x9, !P4 ;  /* 0x000000091f00780c */ /* 0x040fe400067a1670 */
[----:B------:R-:W-:Y:S01]  /*9480*/  ISETP.GE.AND P4, PT, R32, 0x8a, PT ;  /* 0x0000008a2000780c */ /* 0x000fe20003f86270 */
[----:B------:R-:W-:Y:S01]  /*9490*/  @!P6 STG.E.U8 desc[UR24][R24.64+0x80], R111 ;  /* 0x0000806f1800e986 */ /* 0x000fe2000c101118 */
[C---:B------:R-:W-:Y:S02]  /*94a0*/  ISETP.LT.OR P6, PT, R31.reuse, 0x1, !P0 ;  /* 0x000000011f00780c */ /* 0x040fe400047c1670 */
[----:B------:R-:W-:Y:S01]  /*94b0*/  F2FP.SATFINITE.E4M3.F32.PACK_AB_MERGE_C R109, RZ, R109, RZ ;  /* 0x0000006dff6d723e */ /* 0x000fe200048070ff */
[----:B------:R-:W-:Y:S01]  /*94c0*/  @!P2 STG.E.U8 desc[UR24][R24.64+0x81], R29 ;  /* 0x0000811d1800a986 */ /* 0x000fe2000c101118 */
[----:B------:R-:W-:-:S02]  /*94d0*/  ISETP.LT.OR P2, PT, R31, 0x1, !P4 ;  /* 0x000000011f00780c */ /* 0x000fc40006741670 */
[----:B0-----:R-:W-:Y:S01]  /*94e0*/  F2FP.SATFINITE.E4M3.F32.PACK_AB_MERGE_C R7, RZ, R18, RZ ;  /* 0x00000012ff07723e */ /* 0x001fe200048070ff */
[----:B------:R-:W-:Y:S01]  /*94f0*/  @!P1 STG.E.U8 desc[UR24][R8.64+0x80], R109 ;  /* 0x0000806d08009986 */ /* 0x000fe2000c101118 */
[----:B-1----:R-:W-:Y:S02]  /*9500*/  F2FP.SATFINITE.E4M3.F32.PACK_AB_MERGE_C R27, RZ, R22, RZ ;  /* 0x00000016ff1b723e */ /* 0x002fe400048070ff */
[----:B------:R-:W-:Y:S01]  /*9510*/  F2FP.SATFINITE.E4M3.F32.PACK_AB_MERGE_C R107, RZ, R107, RZ ;  /* 0x0000006bff6b723e */ /* 0x000fe200048070ff */
[----:B------:R0:W-:Y:S01]  /*9520*/  @!P5 STG.E.U8 desc[UR24][R8.64+0x81], R7 ;  /* 0x000081070800d986 */ /* 0x0001e2000c101118 */
[C---:B------:R-:W-:Y:S02]  /*9530*/  ISETP.LT.OR P0, PT, R31.reuse, 0x9, !P0 ;  /* 0x000000091f00780c */ /* 0x040fe40004701670 */
[----:B------:R-:W-:Y:S01]  /*9540*/  ISETP.LT.OR P1, PT, R31, 0x9, !P4 ;  /* 0x000000091f00780c */ /* 0x000fe20006721670 */
[----:B------:R-:W-:Y:S01]  /*9550*/  @!P6 STG.E.U8 desc[UR24][R24.64+0x88], R107 ;  /* 0x0000886b1800e986 */ /* 0x000fe2000c101118 */
[----:B------:R-:W-:-:S02]  /*9560*/  ISETP.GE.AND P4, PT, R32, 0x92, PT ;  /* 0x000000922000780c */ /* 0x000fc40003f86270 */
[----:B------:R-:W-:Y:S01]  /*9570*/  F2FP.SATFINITE.E4M3.F32.PACK_AB_MERGE_C R23, RZ, R23, RZ ;  /* 0x00000017ff17723e */ /* 0x000fe200048070ff */
[----:B------:R-:W-:Y:S01]  /*9580*/  @!P2 STG.E.U8 desc[UR24][R24.64+0x89], R27 ;  /* 0x0000891b1800a986 */ /* 0x000fe2000c101118 */
[----:B------:R-:W-:Y:S02]  /*9590*/  ISETP.GE.AND P2, PT, R32, 0x91, PT ;  /* 0x000000912000780c */ /* 0x000fe40003f46270 */
[C---:B------:R-:W-:Y:S02]  /*95a0*/  ISETP.LT.OR P6, PT, R31.reuse, 0x1, !P4 ;  /* 0x000000011f00780c */ /* 0x040fe400067c1670 */
[----:B------:R-:W-:Y:S01]  /*95b0*/  ISETP.LT.OR P5, PT, R31, 0x1, !P2 ;  /* 0x000000011f00780c */ /* 0x000fe200057a1670 */
[----:B------:R-:W-:Y:S01]  /*95c0*/  @!P0 STG.E.U8 desc[UR24][R8.64+0x88], R23 ;  /* 0x0000881708008986 */ /* 0x000fe2000c101118 */
[----:B0-----:R-:W-:Y:S02]  /*95d0*/  F2FP.SATFINITE.E4M3.F32.PACK_AB_MERGE_C R7, RZ, R20, RZ ;  /* 0x00000014ff07723e */ /* 0x001fe400048070ff */
[----:B------:R-:W-:-:S02]  /*95e0*/  F2FP.SATFINITE.E4M3.F32.PACK_AB_MERGE_C R21, RZ, R21, RZ ;  /* 0x00000015ff15723e */ /* 0x000fc400048070ff */
[----:B------:R-:W-:Y:S01]  /*95f0*/  F2FP.SATFINITE.E4M3.F32.PACK_AB_MERGE_C R19, RZ, R19, RZ ;  /* 0x00000013ff13723e */ /* 0x000fe200048070ff */
[----:B------:R0:W-:Y:S01]  /*9600*/  @!P1 STG.E.U8 desc[UR24][R8.64+0x89], R7 ;  /* 0x0000890708009986 */ /* 0x0001e2000c101118 */
[C---:B------:R-:W-:Y:S02]  /*9610*/  ISETP.LT.OR P0, PT, R31.reuse, 0x9, !P2 ;  /* 0x000000091f00780c */ /* 0x040fe40005701670 */
[C---:B------:R-:W-:Y:S01]  /*9620*/  ISETP.GE.AND P1, PT, R32.reuse, 0x9a, PT ;  /* 0x0000009a2000780c */ /* 0x040fe20003f26270 */
[----:B------:R1:W-:Y:S01]  /*9630*/  @!P6 STG.E.U8 desc[UR24][R24.64+0x91], R19 ;  /* 0x000091131800e986 */ /* 0x0003e2000c101118 */
[----:B------:R-:W-:Y:S02]  /*9640*/  ISETP.GE.AND P2, PT, R32, 0x99, PT ;  /* 0x000000992000780c */ /* 0x000fe40003f46270 */
[C---:B------:R-:W-:Y:S01]  /*9650*/  ISETP.LT.OR P4, PT, R31.reuse, 0x9, !P4 ;  /* 0x000000091f00780c */ /* 0x040fe20006781670 */
[----:B------:R2:W-:Y:S01]  /*9660*/  @!P5 STG.E.U8 desc[UR24][R24.64+0x90], R21 ;  /* 0x000090151800d986 */ /* 0x0005e2000c101118 */
[----:B------:R-:W-:-:S02]  /*9670*/  ISETP.LT.OR P6, PT, R31, 0x1, !P1 ;  /* 0x000000011f00780c */ /* 0x000fc40004fc1670 */
[C---:B------:R-:W-:Y:S02]  /*9680*/  ISETP.LT.OR P5, PT, R31.reuse, 0x1, !P2 ;  /* 0x000000011f00780c */ /* 0x040fe400057a1670 */
[C---:B------:R-:W-:Y:S02]  /*9690*/  ISETP.LT.OR P2, PT, R31.reuse, 0x9, !P2 ;  /* 0x000000091f00780c */ /* 0x040fe40005741670 */
[----:B------:R-:W-:Y:S02]  /*96a0*/  ISETP.LT.OR P1, PT, R31, 0x9, !P1 ;  /* 0x000000091f00780c */ /* 0x000fe40004f21670 */
[----:B------:R-:W-:Y:S02]  /*96b0*/  F2FP.SATFINITE.E4M3.F32.PACK_AB_MERGE_C R17, RZ, R17, RZ ;  /* 0x00000011ff11723e */ /* 0x000fe400048070ff */
[----:B0-----:R-:W-:Y:S02]  /*96c0*/  F2FP.SATFINITE.E4M3.F32.PACK_AB_MERGE_C R7, RZ, R16, RZ ;  /* 0x00000010ff07723e */ /* 0x001fe400048070ff */
[----:B-1----:R-:W-:Y:S01]  /*96d0*/  F2FP.SATFINITE.E4M3.F32.PACK_AB_MERGE_C R19, RZ, R12, RZ ;  /* 0x0000000cff13723e */ /* 0x002fe200048070ff */
[----:B------:R0:W-:Y:S01]  /*96e0*/  @!P0 STG.E.U8 desc[UR24][R8.64+0x90], R17 ;  /* 0x0000901108008986 */ /* 0x0001e2000c101118 */
[----:B------:R-:W-:-:S02]  /*96f0*/  F2FP.SATFINITE.E4M3.F32.PACK_AB_MERGE_C R13, RZ, R13, RZ ;  /* 0x0000000dff0d723e */ /* 0x000fc400048070ff */
[----:B------:R-:W-:Y:S01]  /*9700*/  F2FP.SATFINITE.E4M3.F32.PACK_AB_MERGE_C R15, RZ, R15, RZ ;  /* 0x0000000fff0f723e */ /* 0x000fe200048070ff */
[----:B------:R0:W-:Y:S01]  /*9710*/  @!P4 STG.E.U8 desc[UR24][R8.64+0x91], R7 ;  /* 0x000091070800c986 */ /* 0x0001e2000c101118 */
[----:B--2---:R-:W-:-:S03]  /*9720*/  F2FP.SATFINITE.E4M3.F32.PACK_AB_MERGE_C R21, RZ, R14, RZ ;  /* 0x0000000eff15723e */ /* 0x004fc600048070ff */
[----:B------:R0:W-:Y:S04]  /*9730*/  @!P6 STG.E.U8 desc[UR24][R24.64+0x99], R19 ;  /* 0x000099131800e986 */ /* 0x0001e8000c101118 */
[----:B------:R0:W-:Y:S04]  /*9740*/  @!P5 STG.E.U8 desc[UR24][R24.64+0x98], R13 ;  /* 0x0000980d1800d986 */ /* 0x0001e8000c101118 */
[----:B------:R0:W-:Y:S04]  /*9750*/  @!P2 STG.E.U8 desc[UR24][R8.64+0x98], R15 ;  /* 0x0000980f0800a986 */ /* 0x0001e8000c101118 */
[----:B------:R0:W-:Y:S02]  /*9760*/  @!P1 STG.E.U8 desc[UR24][R8.64+0x99], R21 ;  /* 0x0000991508009986 */ /* 0x0001e4000c101118 */
.L_x_200:
[----:B------:R-:W-:Y:S05]  /*9770*/  BSYNC B0 ;  /* 0x0000000000007941 */ /* 0x000fea0003800000 */
.L_x_38:
[----:B------:R-:W-:Y:S01]  /*9780*/  ULDC UR6, c[0x0][0xc] ;  /* 0x0000030000067ab9 */ /* 0x000fe20000000800 */
[----:B------:R-:W-:Y:S01]  /*9790*/  ULDC UR7, c[0x0][0x10] ;  /* 0x0000040000077ab9 */ /* 0x000fe20000000800 */
[----:B0----5:R-:W0:Y:S01]  /*97a0*/  LDC R7, c[0x0][0x14] ;  /* 0x00000500ff077b82 */ /* 0x021e220000000800 */
[----:B------:R-:W-:Y:S01]  /*97b0*/  UIMAD.WIDE.U32 UR6, UR6, UR7, URZ ;  /* 0x00000007060672a5 */ /* 0x000fe2000f8e003f */
[----:B------:R-:W-:Y:S01]  /*97c0*/  PRMT R9, RZ, 0x7610, R9 ;  /* 0x00007610ff097816 */ /* 0x000fe20000000009 */
[----:B------:R-:W-:-:S04]  /*97d0*/  IMAD.MOV.U32 R8, RZ, RZ, -0x1 ;  /* 0xffffffffff087424 */ /* 0x000fc800078e00ff */
[----:B0-----:R-:W-:-:S04]  /*97e0*/  IMAD.WIDE.U32 R2, R7, UR6, R2 ;  /* 0x0000000607027c25 */ /* 0x001fc8000f8e0002 */
[----:B------:R-:W-:Y:S01]  /*97f0*/  IMAD R7, R7, UR7, RZ ;  /* 0x0000000707077c24 */ /* 0x000fe2000f8e02ff */
[----:B------:R-:W-:Y:S02]  /*9800*/  ULDC.64 UR6, c[0x0][0x650] ;  /* 0x0001940000067ab9 */ /* 0x000fe40000000a00 */
[----:B------:R-:W-:Y:S01]  /*9810*/  ISETP.GE.U32.AND P0, PT, R2, UR6, PT ;  /* 0x0000000602007c0c */ /* 0x000fe2000bf06070 */
[----:B------:R-:W-:Y:S02]  /*9820*/  IMAD.IADD R3, R3, 0x1, R7 ;  /* 0x0000000103037824 */ /* 0x000fe400078e0207 */
[----:B------:R-:W-:-:S03]  /*9830*/  IMAD.MOV.U32 R7, RZ, RZ, -0x1 ;  /* 0xffffffffff077424 */ /* 0x000fc600078e00ff */
[----:B------:R-:W-:-:S13]  /*9840*/  ISETP.GE.U32.AND.EX P0, PT, R3, UR7, PT, P0 ;  /* 0x0000000703007c0c */ /* 0x000fda000bf06100 */
[----:B------:R-:W-:Y:S05]  /*9850*/  @P0 BRA `(.L_x_201) ;  /* 0x0000000400600947 */ /* 0x000fea0003800000 */
[----:B------:R-:W0:Y:S01]  /*9860*/  S2R R22, SR_CTAID.X ;  /* 0x0000000000167919 */ /* 0x000e220000002500 */
[----:B------:R-:W5:Y:S01]  /*9870*/  LDC.64 R16, c[0x0][0x628] ;  /* 0x00018a00ff107b82 */ /* 0x000f620000000a00 */
[----:B------:R-:W-:Y:S01]  /*9880*/  ULDC UR6, c[0x0][0x150] ;  /* 0x0000540000067ab9 */ /* 0x000fe20000000800 */
[----:B------:R-:W-:Y:S01]  /*9890*/  IMAD.MOV.U32 R14, RZ, RZ, R2 ;  /* 0x000000ffff0e7224 */ /* 0x000fe200078e0002 */
[----:B-1--4-:R-:W1:Y:S01]  /*98a0*/  S2R R24, SR_CTAID.Y ;  /* 0x0000000000187919 */ /* 0x012e620000002600 */
[----:B------:R-:W-:-:S04]  /*98b0*/  IMAD.MOV.U32 R15, RZ, RZ, R3 ;  /* 0x000000ffff0f7224 */ /* 0x000fc800078e0003 */
[----:B------:R-:W4:Y:S08]  /*98c0*/  LDC R25, c[0x0][0x144] ;  /* 0x00005100ff197b82 */ /* 0x000f300000000800 */
[----:B------:R-:W1:Y:S08]  /*98d0*/  LDC R18, c[0x0][0x630] ;  /* 0x00018c00ff127b82 */ /* 0x000e700000000800 */
[----:B------:R-:W1:Y:S01]  /*98e0*/  LDC.64 R20, c[0x0][0x620] ;  /* 0x00018800ff147b82 */ /* 0x000e620000000a00 */
[----:B-----5:R-:W-:-:S04]  /*98f0*/  ISETP.NE.U32.AND P0, PT, R16, RZ, PT ;  /* 0x000000ff1000720c */ /* 0x020fc80003f05070 */
[----:B------:R-:W-:Y:S02]  /*9900*/  ISETP.NE.AND.EX P0, PT, R17, RZ, PT, P0 ;  /* 0x000000ff1100720c */ /* 0x000fe40003f05300 */
[----:B0-----:R-:W-:-:S05]  /*9910*/  I2FP.F32.U32 R7, R22 ;  /* 0x0000001600077245 */ /* 0x001fca0000201000 */
[----:B------:R-:W-:-:S04]  /*9920*/  FMUL R7, R7, UR6 ;  /* 0x0000000607077c20 */ /* 0x000fc80008400000 */
[----:B------:R0:W0:Y:S02]  /*9930*/  F2I.U32.TRUNC.NTZ R23, R7 ;  /* 0x0000000700177305 */ /* 0x000024000020f000 */
[----:B----4-:R-:W-:Y:S05]  /*9940*/  @!P0 BRA `(.L_x_202) ;  /* 0x0000000000288947 */ /* 0x010fea0003800000 */
[----:B0-----:R-:W0:Y:S02]  /*9950*/  LDC R7, c[0x0][0x634] ;  /* 0x00018d00ff077b82 */ /* 0x001e240000000800 */
        /* <DEDUP_REMOVED lines=9> */
.L_x_202:
[-CC-:B-1----:R-:W-:Y:S01]  /*99f0*/  SHF.R.U64 R19, R14, R18.reuse, R15.reuse ;  /* 0x000000120e137219 */ /* 0x182fe2000000120f */
[----:B------:R-:W1:Y:S01]  /*9a00*/  LDC.64 R30, c[0x0][0x640] ;  /* 0x00019000ff1e7b82 */ /* 0x000e620000000a00 */
[----:B0-----:R-:W-:Y:S01]  /*9a10*/  SHF.R.U32.HI R7, RZ, R18, R15 ;  /* 0x00000012ff077219 */ /* 0x001fe2000001160f */
[----:B------:R-:W-:Y:S01]  /*9a20*/  IMAD.MOV R23, RZ, RZ, -R23 ;  /* 0x000000ffff177224 */ /* 0x000fe200078e0a17 */
[----:B------:R-:W-:Y:S01]  /*9a30*/  IADD3 R13, P0, RZ, -R19, RZ ;  /* 0x80000013ff0d7210 */ /* 0x000fe20007f1e0ff */
[----:B------:R-:W-:Y:S02]  /*9a40*/  ULDC UR6, c[0x0][0x154] ;  /* 0x0000550000067ab9 */ /* 0x000fe40000000800 */
[----:B------:R-:W-:Y:S02]  /*9a50*/  IMAD R25, R25, R23, R22 ;  /* 0x0000001719197224 */ /* 0x000fe400078e0216 */
[----:B------:R-:W0:Y:S01]  /*9a60*/  LDC R14, c[0x0][0x618] ;  /* 0x00018600ff0e7b82 */ /* 0x000e220000000800 */
[----:B------:R-:W-:-:S02]  /*9a70*/  IMAD.X R7, RZ, RZ, ~R7, P0 ;  /* 0x000000ffff077224 */ /* 0x000fc400000e0e07 */
[----:B------:R-:W-:-:S04]  /*9a80*/  IMAD.WIDE.U32 R8, R13, R20, R2 ;  /* 0x000000140d087225 */ /* 0x000fc800078e0002 */
[----:B------:R-:W-:Y:S01]  /*9a90*/  IMAD R12, R7, R20, RZ ;  /* 0x00000014070c7224 */ /* 0x000fe200078e02ff */
[----:B---3--:R-:W3:Y:S03]  /*9aa0*/  LDC R26, c[0x0][0x608] ;  /* 0x00018200ff1a7b82 */ /* 0x008ee60000000800 */
[----:B------:R-:W-:Y:S02]  /*9ab0*/  IMAD R7, R13, R21, R12 ;  /* 0x000000150d077224 */ /* 0x000fe400078e020c */
[----:B------:R-:W-:Y:S02]  /*9ac0*/  IMAD.MOV.U32 R13, RZ, RZ, 0x1 ;  /* 0x00000001ff0d7424 */ /* 0x000fe400078e00ff */
[----:B------:R-:W-:Y:S01]  /*9ad0*/  IMAD.IADD R7, R9, 0x1, R7 ;  /* 0x0000000109077824 */ /* 0x000fe200078e0207 */
[----:B--2---:R-:W2:Y:S01]  /*9ae0*/  LDC R28, c[0x0][0x658] ;  /* 0x00019600ff1c7b82 */ /* 0x004ea20000000800 */
[----:B------:R-:W-:-:S02]  /*9af0*/  I2FP.F32.U32 R9, R24 ;  /* 0x0000001800097245 */ /* 0x000fc40000201000 */
[----:B-1----:R-:W-:-:S03]  /*9b00*/  ISETP.NE.U32.AND P0, PT, R30, RZ, PT ;  /* 0x000000ff1e00720c */ /* 0x002fc60003f05070 */
[----:B------:R-:W-:Y:S01]  /*9b10*/  FMUL R12, R9, UR6 ;  /* 0x00000006090c7c20 */ /* 0x000fe20008400000 */
[----:B------:R-:W-:Y:S01]  /*9b20*/  ISETP.NE.AND.EX P0, PT, R31, RZ, PT, P0 ;  /* 0x000000ff1f00720c */ /* 0x000fe20003f05300 */
[----:B------:R-:W1:Y:S01]  /*9b30*/  LDC R23, c[0x0][0x148] ;  /* 0x00005200ff177b82 */ /* 0x000e620000000800 */
[-CC-:B0-----:R-:W-:Y:S01]  /*9b40*/  SHF.R.U64 R18, R8, R14.reuse, R7.reuse ;  /* 0x0000000e08127219 */ /* 0x181fe20000001207 */
[----:B------:R0:W4:Y:S01]  /*9b50*/  F2I.U32.TRUNC.NTZ R20, R12 ;  /* 0x0000000c00147305 */ /* 0x000122000020f000 */
[----:B------:R-:W-:Y:S01]  /*9b60*/  SHF.R.U32.HI R7, RZ, R14, R7 ;  /* 0x0000000eff077219 */ /* 0x000fe20000011607 */
[----:B------:R-:W-:-:S04]  /*9b70*/  IMAD.MOV.U32 R9, RZ, RZ, -0x1 ;  /* 0xffffffffff097424 */ /* 0x000fc800078e00ff */
[----:B------:R-:W0:Y:S01]  /*9b80*/  LDC R22, c[0x0][0x600] ;  /* 0x00018000ff167b82 */ /* 0x000e220000000800 */
[-CC-:B---3--:R-:W-:Y:S02]  /*9b90*/  SHF.R.U64 R16, R18, R26.reuse, R7.reuse ;  /* 0x0000001a12107219 */ /* 0x188fe40000001207 */
[----:B------:R-:W-:-:S05]  /*9ba0*/  SHF.R.U32.HI R7, RZ, R26, R7 ;  /* 0x0000001aff077219 */ /* 0x000fca0000011607 */
[----:B------:R-:W3:Y:S01]  /*9bb0*/  LDC R29, c[0x0][0x648] ;  /* 0x00019200ff1d7b82 */ /* 0x000ee20000000800 */
[-C--:B--2---:R-:W-:Y:S02]  /*9bc0*/  SHF.L.U32 R8, R9, R28.reuse, RZ ;  /* 0x0000001c09087219 */ /* 0x084fe400000006ff */
[-CC-:B------:R-:W-:Y:S02]  /*9bd0*/  SHF.R.U64 R21, R16, R28.reuse, R7.reuse ;  /* 0x0000001c10157219 */ /* 0x180fe40000001207 */
[----:B------:R-:W-:Y:S02]  /*9be0*/  SHF.R.U32.HI R9, RZ, R28, R7 ;  /* 0x0000001cff097219 */ /* 0x000fe40000011607 */
[----:B------:R-:W-:Y:S01]  /*9bf0*/  LOP3.LUT R27, RZ, R8, RZ, 0x33, !PT ;  /* 0x00000008ff1b7212 */ /* 0x000fe200078e33ff */
[----:B------:R-:W2:Y:S01]  /*9c00*/  LDC R32, c[0x0][0x638] ;  /* 0x00018e00ff207b82 */ /* 0x000ea20000000800 */
[----:B------:R-:W-:Y:S01]  /*9c10*/  SHF.L.U32 R28, R13, R28, RZ ;  /* 0x0000001c0d1c7219 */ /* 0x000fe200000006ff */
[----:B------:R-:W-:-:S06]  /*9c20*/  IMAD.MOV.U32 R8, RZ, RZ, R21 ;  /* 0x000000ffff087224 */ /* 0x000fcc00078e0015 */
[----:B------:R-:W0:Y:S01]  /*9c30*/  LDC R33, c[0x0][0x610] ;  /* 0x00018400ff217b82 */ /* 0x000e220000000800 */
[----:B----4-:R-:W-:Y:S05]  /*9c40*/  @!P0 BRA `(.L_x_203) ;  /* 0x0000000000288947 */ /* 0x010fea0003800000 */
[----:B------:R-:W4:Y:S02]  /*9c50*/  LDC R8, c[0x0][0x64c] ;  /* 0x00019300ff087b82 */ /* 0x000f240000000800 */
[----:B----4-:R-:W-:-:S05]  /*9c60*/  IADD3 R7, P0, R21, R8, RZ ;  /* 0x0000000815077210 */ /* 0x010fca0007f1e0ff */
[----:B------:R-:W-:-:S04]  /*9c70*/  IMAD.X R17, RZ, RZ, R9, P0 ;  /* 0x000000ffff117224 */ /* 0x000fc800000e0609 */
[----:B------:R-:W-:-:S04]  /*9c80*/  IMAD.WIDE.U32 R8, R17, R30, RZ ;  /* 0x0000001e11087225 */ /* 0x000fc800078e00ff */
[----:B0-----:R-:W-:-:S04]  /*9c90*/  IMAD.WIDE.U32 R12, P0, R7, R31, R8 ;  /* 0x0000001f070c7225 */ /* 0x001fc80007800008 */
[----:B------:R-:W-:-:S04]  /*9ca0*/  IMAD.WIDE.U32 R8, R7, R30, RZ ;  /* 0x0000001e07087225 */ /* 0x000fc800078e00ff */
[----:B------:R-:W-:Y:S01]  /*9cb0*/  IMAD.X R15, RZ, RZ, RZ, P0 ;  /* 0x000000ffff0f7224 */ /* 0x000fe200000e06ff */
[----:B------:R-:W-:Y:S01]  /*9cc0*/  IADD3 RZ, P0, R9, R12, RZ ;  /* 0x0000000c09ff7210 */ /* 0x000fe20007f1e0ff */
[----:B------:R-:W-:-:S04]  /*9cd0*/  IMAD.MOV.U32 R14, RZ, RZ, R13 ;  /* 0x000000ffff0e7224 */ /* 0x000fc800078e000d */
[----:B------:R-:W-:-:S08]  /*9ce0*/  IMAD.WIDE.U32.X R8, R17, R31, R14, P0 ;  /* 0x0000001f11087225 */ /* 0x000fd000000e040e */
.L_x_203:
[----:B---3--:R-:W-:Y:S01]  /*9cf0*/  SHF.R.U64 R7, R8, R29, R9 ;  /* 0x0000001d08077219 */ /* 0x008fe20000001209 */
[----:B0-----:R-:W-:Y:S01]  /*9d00*/  VIADD R9, R22, 0xffffffff ;  /* 0xffffffff16097836 */ /* 0x001fe20000000000 */
[----:B------:R-:W-:Y:S01]  /*9d10*/  LOP3.LUT R30, R16, R27, RZ, 0xc0, !PT ;  /* 0x0000001b101e7212 */ /* 0x000fe200078ec0ff */
[----:B------:R-:W-:Y:S02]  /*9d20*/  IMAD.MOV R20, RZ, RZ, -R20 ;  /* 0x000000ffff147224 */ /* 0x000fe400078e0a14 */
[----:B------:R-:W-:Y:S01]  /*9d30*/  IMAD.MOV R8, RZ, RZ, -R7 ;  /* 0x000000ffff087224 */ /* 0x000fe200078e0a07 */
[----:B------:R-:W-:Y:S01]  /*9d40*/  LOP3.LUT R18, R18, R9, RZ, 0xc0, !PT ;  /* 0x0000000912127212 */ /* 0x000fe200078ec0ff */
[----:B------:R-:W-:Y:S02]  /*9d50*/  IMAD R30, R28, R7, R30 ;  /* 0x000000071c1e7224 */ /* 0x000fe400078e021e */
[----:B-1----:R-:W-:Y:S02]  /*9d60*/  @P3 IMAD R25, R23, R20, R24 ;  /* 0x0000001417193224 */ /* 0x002fe400078e0218 */
[----:B--2---:R-:W-:-:S02]  /*9d70*/  IMAD R7, R8, R32, R21 ;  /* 0x0000002008077224 */ /* 0x004fc400078e0215 */
[----:B------:R-:W-:Y:S02]  /*9d80*/  IMAD R30, R30, R33, R25 ;  /* 0x000000211e1e7224 */ /* 0x000fe400078e0219 */
[----:B------:R-:W-:Y:S02]  /*9d90*/  IMAD R7, R7, R22, R18 ;  /* 0x0000001607077224 */ /* 0x000fe400078e0212 */
[----:B------:R-:W-:-:S03]  /*9da0*/  IMAD.MOV.U32 R9, RZ, RZ, 0x1 ;  /* 0x00000001ff097424 */ /* 0x000fc600078e00ff */
[----:B------:R-:W-:Y:S02]  /*9db0*/  SEL R8, R7, R30, !P3 ;  /* 0x0000001e07087207 */ /* 0x000fe40005800000 */
[----:B------:R-:W-:Y:S01]  /*9dc0*/  SEL R30, R30, R7, !P3 ;  /* 0x000000071e1e7207 */ /* 0x000fe20005800000 */
[----:B------:R-:W-:-:S07]  /*9dd0*/  IMAD.MOV.U32 R7, RZ, RZ, R19 ;  /* 0x000000ffff077224 */ /* 0x000fce00078e0013 */
.L_x_201:
[----:B------:R-:W-:Y:S01]  /*9de0*/  LOP3.LUT P0, RZ, R9, 0xff, RZ, 0xc0, !PT ;  /* 0x000000ff09ff7812 */ /* 0x000fe2000780c0ff */
[----:B------:R-:W-:-:S12]  /*9df0*/  IMAD.MOV.U32 R9, RZ, RZ, R30 ;  /* 0x000000ffff097224 */ /* 0x000fd800078e001e */
[----:B------:R-:W-:Y:S05]  /*9e00*/  @P0 BRA `(.L_x_204) ;  /* 0xffffff74003c0947 */ /* 0x000fea000383ffff */
[----:B------:R-:W-:Y:S05]  /*9e10*/  EXIT ;  /* 0x000000000000794d */ /* 0x000fea0003800000 */
.L_x_8:
[----:B0-----:R-:W-:Y:S01]  /*9e20*/  ULDC.64 UR4, c[0x0][0x650] ;  /* 0x0001940000047ab9 */ /* 0x001fe20000000a00 */
        /* <DEDUP_REMOVED lines=25> */
.L_x_206:
[----:B------:R-:W0:Y:S01]  /*9fc0*/  LDC.64 R28, c[0x0][0x640] ;  /* 0x00019000ff1c7b82 */ /* 0x000e220000000a00 */
[-CC-:B------:R-:W-:Y:S01]  /*9fd0*/  SHF.R.U64 R21, R16, R6.reuse, R17.reuse ;  /* 0x0000000610157219 */ /* 0x180fe20000001211 */
[----:B------:R-:W-:Y:S01]  /*9fe0*/  IMAD.MOV.U32 R31, RZ, RZ, 0x1 ;  /* 0x00000001ff1f7424 */ /* 0x000fe200078e00ff */
[----:B------:R-:W-:Y:S02]  /*9ff0*/  SHF.R.U32.HI R5, RZ, R6, R17 ;  /* 0x00000006ff057219 */ /* 0x000fe40000011611 */
[----:B------:R-:W-:-:S03]  /*a000*/  IADD3 R15, P0, RZ, -R21, RZ ;  /* 0x80000015ff0f7210 */ /* 0x000fc60007f1e0ff */
[----:B------:R-:W1:Y:S02]  /*a010*/  LDC R14, c[0x0][0x618] ;  /* 0x00018600ff0e7b82 */ /* 0x000e640000000800 */
[----:B------:R-:W-:Y:S02]  /*a020*/  IMAD.X R5, RZ, RZ, ~R5, P0 ;  /* 0x000000ffff057224 */ /* 0x000fe400000e0e05 */
[----:B------:R-:W-:-:S04]  /*a030*/  IMAD.WIDE.U32 R8, R15, R22, R2 ;  /* 0x000000160f087225 */ /* 0x000fc800078e0002 */
[----:B------:R-:W2:Y:S01]  /*a040*/  LDC R16, c[0x0][0x608] ;  /* 0x00018200ff107b82 */ /* 0x000ea20000000800 */
[----:B------:R-:W-:-:S04]  /*a050*/  IMAD R6, R5, R22, RZ ;  /* 0x0000001605067224 */ /* 0x000fc800078e02ff */
[----:B------:R-:W-:-:S03]  /*a060*/  IMAD R5, R15, R23, R6 ;  /* 0x000000170f057224 */ /* 0x000fc600078e0206 */
[----:B------:R-:W3:Y:S01]  /*a070*/  LDC R26, c[0x0][0x658] ;  /* 0x00019600ff1a7b82 */ /* 0x000ee20000000800 */
[----:B------:R-:W-:Y:S01]  /*a080*/  IMAD.IADD R5, R9, 0x1, R5 ;  /* 0x0000000109057824 */ /* 0x000fe200078e0205 */
[----:B0-----:R-:W-:Y:S01]  /*a090*/  ISETP.NE.U32.AND P0, PT, R28, RZ, PT ;  /* 0x000000ff1c00720c */ /* 0x001fe20003f05070 */
[----:B------:R-:W-:-:S03]  /*a0a0*/  IMAD.MOV.U32 R9, RZ, RZ, -0x1 ;  /* 0xffffffffff097424 */ /* 0x000fc600078e00ff */
[----:B------:R-:W-:Y:S02]  /*a0b0*/  ISETP.NE.AND.EX P0, PT, R29, RZ, PT, P0 ;  /* 0x000000ff1d00720c */ /* 0x000fe40003f05300 */
[----:B------:R-:W0:Y:S01]  /*a0c0*/  LDC R24, c[0x0][0x600] ;  /* 0x00018000ff187b82 */ /* 0x000e220000000800 */
[-CC-:B-1----:R-:W-:Y:S02]  /*a0d0*/  SHF.R.U64 R18, R8, R14.reuse, R5.reuse ;  /* 0x0000000e08127219 */ /* 0x182fe40000001205 */
[----:B------:R-:W-:-:S05]  /*a0e0*/  SHF.R.U32.HI R5, RZ, R14, R5 ;  /* 0x0000000eff057219 */ /* 0x000fca0000011605 */
        /* <DEDUP_REMOVED lines=21> */
.L_x_207:
[----:B-1----:R-:W-:Y:S01]  /*a240*/  SHF.R.U64 R6, R8, R25, R9 ;  /* 0x0000001908067219 */ /* 0x002fe20000001209 */
[----:B0-----:R-:W-:Y:S01]  /*a250*/  VIADD R11, R24, 0xffffffff ;  /* 0xffffffff180b7836 */ /* 0x001fe20000000000 */
[----:B------:R-:W-:Y:S01]  /*a260*/  SHF.L.U32 R9, R31, R26, RZ ;  /* 0x0000001a1f097219 */ /* 0x000fe200000006ff */
[----:B------:R-:W-:Y:S01]  /*a270*/  @P3 IMAD R12, R13, R20, R10 ;  /* 0x000000140d0c3224 */ /* 0x000fe200078e020a */
[----:B------:R-:W-:Y:S01]  /*a280*/  LOP3.LUT R5, R22, R33, RZ, 0xc0, !PT ;  /* 0x0000002116057212 */ /* 0x000fe200078ec0ff */
[----:B------:R-:W-:Y:S01]  /*a290*/  IMAD.MOV R8, RZ, RZ, -R6 ;  /* 0x000000ffff087224 */ /* 0x000fe200078e0a06 */
[----:B------:R-:W-:Y:S01]  /*a2a0*/  LOP3.LUT R18, R18, R11, RZ, 0xc0, !PT ;  /* 0x0000000b12127212 */ /* 0x000fe200078ec0ff */
[----:B------:R-:W-:Y:S02]  /*a2b0*/  IMAD.MOV.U32 R16, RZ, RZ, R21 ;  /* 0x000000ffff107224 */ /* 0x000fe400078e0015 */
[----:B------:R-:W-:Y:S02]  /*a2c0*/  IMAD R9, R9, R6, R5 ;  /* 0x0000000609097224 */ /* 0x000fe400078e0205 */
[----:B--2---:R-:W-:-:S02]  /*a2d0*/  IMAD R5, R8, R27, R23 ;  /* 0x0000001b08057224 */ /* 0x004fc400078e0217 */
[----:B---3--:R-:W-:Y:S02]  /*a2e0*/  IMAD R6, R9, R30, R12 ;  /* 0x0000001e09067224 */ /* 0x008fe400078e020c */
[----:B------:R-:W-:Y:S02]  /*a2f0*/  IMAD.MOV.U32 R8, RZ, RZ, 0x1 ;  /* 0x00000001ff087424 */ /* 0x000fe400078e00ff */
[----:B------:R-:W-:-:S03]  /*a300*/  IMAD R9, R5, R24, R18 ;  /* 0x0000001805097224 */ /* 0x000fc600078e0212 */
[----:B------:R-:W-:Y:S02]  /*a310*/  PRMT R5, R8, 0x7610, R5 ;  /* 0x0000761008057816 */ /* 0x000fe40000000005 */
[----:B------:R-:W-:Y:S02]  /*a320*/  SEL R8, R9, R6, !P3 ;  /* 0x0000000609087207 */ /* 0x000fe40005800000 */
[----:B------:R-:W-:-:S07]  /*a330*/  SEL R6, R6, R9, !P3 ;  /* 0x0000000906067207 */ /* 0x000fce0005800000 */
.L_x_205:
[----:B------:R-:W-:-:S08]  /*a340*/  NOP ;  /* 0x0000000000007918 */ /* 0x000fd00000000000 */
[----:B------:R-:W0:-:S00]  /*a350*/  USETMAXREG.DEALLOC.CTAPOOL 0x28 ;  /* 0x00000028000079c8 */ /* 0x000e0000080e0500 */
[----:B0-----:R-:W-:-:S13]  /*a360*/  ISETP.NE.AND P0, PT, R7, RZ, PT ;  /* 0x000000ff0700720c */ /* 0x001fda0003f05270 */
[----:B------:R-:W-:Y:S05]  /*a370*/  @P0 EXIT ;  /* 0x000000000000094d */ /* 0x000fea0003800000 */
[----:B------:R-:W-:Y:S01]  /*a380*/  LOP3.LUT P0, RZ, R5, 0xff, RZ, 0xc0, !PT ;  /* 0x000000ff05ff7812 */ /* 0x000fe2000780c0ff */
[----:B------:R-:W-:Y:S02]  /*a390*/  IMAD.MOV.U32 R5, RZ, RZ, 0x1 ;  /* 0x00000001ff057424 */ /* 0x000fe400078e00ff */
[----:B------:R-:W-:-:S10]  /*a3a0*/  IMAD.MOV.U32 R17, RZ, RZ, RZ ;  /* 0x000000ffff117224 */ /* 0x000fd400078e00ff */
[----:B------:R-:W-:Y:S05]  /*a3b0*/  @!P0 BRA `(.L_x_208) ;  /* 0x0000000c00308947 */ /* 0x000fea0003800000 */
[----:B------:R-:W0:Y:S01]  /*a3c0*/  LDC R5, c[0x0][0x28c] ;  /* 0x0000a300ff057b82 */ /* 0x000e220000000800 */
[----:B------:R-:W1:Y:S01]  /*a3d0*/  S2R R11, SR_CgaCtaId ;  /* 0x00000000000b7919 */ /* 0x000e620000008800 */
[----:B------:R-:W-:Y:S01]  /*a3e0*/  ULDC UR5, c[0x0][0x600] ;  /* 0x0001800000057ab9 */ /* 0x000fe20000000800 */
[----:B------:R-:W-:Y:S01]  /*a3f0*/  ULDC UR4, c[0x0][0xc] ;  /* 0x0000030000047ab9 */ /* 0x000fe20000000800 */
[----:B------:R-:W-:Y:S01]  /*a400*/  UIADD3 UR16, UR5, -0x1, URZ ;  /* 0xffffffff05107890 */ /* 0x000fe2000fffe03f */
[----:B------:R-:W-:Y:S01]  /*a410*/  BSSY B0, `(.L_x_208) ;  /* 0x00000c6000007945 */ /* 0x000fe20003800000 */
[----:B------:R-:W-:Y:S01]  /*a420*/  ULDC UR6, c[0x0][0x658] ;  /* 0x0001960000067ab9 */ /* 0x000fe20000000800 */
[----:B------:R-:W-:Y:S01]  /*a430*/  ULDC UR5, c[0x0][0x10] ;  /* 0x0000040000057ab9 */ /* 0x000fe20000000800 */
[----:B------:R-:W-:Y:S01]  /*a440*/  UMOV UR7, 0xffffffff ;  /* 0xffffffff00077882 */ /* 0x000fe20000000000 */
[----:B------:R-:W-:Y:S01]  /*a450*/  UMOV UR8, 0x1 ;  /* 0x0000000100087882 */ /* 0x000fe20000000000 */
[----:B------:R-:W-:Y:S01]  /*a460*/  UIMAD.WIDE.U32 UR4, UR4, UR5, URZ ;  /* 0x00000005040472a5 */ /* 0x000fe2000f8e003f */
[----:B------:R-:W-:Y:S01]  /*a470*/  IMAD.MOV.U32 R14, RZ, RZ, 0x1 ;  /* 0x00000001ff0e7424 */ /* 0x000fe200078e00ff */
[----:B------:R-:W-:Y:S01]  /*a480*/  USHF.L.U32 UR7, UR7, UR6, URZ ;  /* 0x0000000607077299 */ /* 0x000fe2000800063f */
[----:B------:R-:W-:Y:S01]  /*a490*/  LOP3.LUT R15, R4, 0x2, RZ, 0xfc, !PT ;  /* 0x00000002040f7812 */ /* 0x000fe200078efcff */
[----:B------:R-:W-:Y:S01]  /*a4a0*/  USHF.L.U32 UR18, UR8, UR6, URZ ;  /* 0x0000000608127299 */ /* 0x000fe2000800063f */
[----:B------:R-:W-:Y:S01]  /*a4b0*/  IMAD.MOV.U32 R17, RZ, RZ, RZ ;  /* 0x000000ffff117224 */ /* 0x000fe200078e00ff */
[----:B------:R-:W-:Y:S01]  /*a4c0*/  ULOP3.LUT UR17, URZ, UR7, URZ, 0x33, !UPT ;  /* 0x000000073f117292 */ /* 0x000fe2000f8e333f */
[----:B------:R-:W-:Y:S01]  /*a4d0*/  ULDC UR6, c[0x0][0x14] ;  /* 0x0000050000067ab9 */ /* 0x000fe20000000800 */
[----:B------:R-:W-:Y:S01]  /*a4e0*/  ULDC.64 UR22, c[0x0][0x198] ;  /* 0x0000660000167ab9 */ /* 0x000fe20000000a00 */
[----:B------:R-:W-:-:S02]  /*a4f0*/  UIMAD.WIDE.U32 UR20, UR4, UR6, URZ ;  /* 0x00000006041472a5 */ /* 0x000fc4000f8e003f */
[----:B------:R-:W-:Y:S01]  /*a500*/  UIMAD UR13, UR5, UR6, URZ ;  /* 0x00000006050d72a4 */ /* 0x000fe2000f8e023f */
[----:B0-----:R-:W-:-:S03]  /*a510*/  VIADD R5, R5, 0x3f ;  /* 0x0000003f05057836 */ /* 0x001fc60000000000 */
[----:B------:R-:W-:Y:S02]  /*a520*/  UIADD3 UR13, UR21, UR13, URZ ;  /* 0x0000000d150d7290 */ /* 0x000fe4000fffe03f */
[----:B------:R-:W-:-:S04]  /*a530*/  SHF.R.S32.HI R10, RZ, 0x1f, R5 ;  /* 0x0000001fff0a7819 */ /* 0x000fc80000011405 */
[----:B------:R-:W-:Y:S01]  /*a540*/  LEA.HI R10, R10, R5, RZ, 0x6 ;  /* 0x000000050a0a7211 */ /* 0x000fe200078f30ff */
[----:B------:R-:W-:Y:S01]  /*a550*/  IMAD.MOV.U32 R5, RZ, RZ, 0x1 ;  /* 0x00000001ff057424 */ /* 0x000fe200078e00ff */
[----:B-1----:R-:W-:Y:S02]  /*a560*/  LOP3.LUT R11, R11, 0x1, RZ, 0xc0, !PT ;  /* 0x000000010b0b7812 */ /* 0x002fe400078ec0ff */
[----:B------:R-:W-:-:S05]  /*a570*/  SHF.R.S32.HI R10, RZ, 0x6, R10 ;  /* 0x00000006ff0a7819 */ /* 0x000fca000001140a */
[----:B------:R-:W-:-:S07]  /*a580*/  VIADD R12, R10, 0x1 ;  /* 0x000000010a0c7836 */ /* 0x000fce0000000000 */
.L_x_219:
[----:B------:R-:W-:-:S03]  /*a590*/  UMOV UR4, 0xffffffff ;  /* 0xffffffff00047882 */ /* 0x000fc60000000000 */
[----:B------:R-:W-:Y:S05]  /*a5a0*/  BRA.DIV UR4, `(.L_x_209) ;  /* 0x0000001204c47947 */ /* 0x000fea000b800000 */
[----:B------:R-:W-:-:S13]  /*a5b0*/  ELECT P0, URZ, PT ;  /* 0x00000000003f782f */ /* 0x000fda0003800000 */
.L_x_238:
[----:B------:R-:W0:Y:S01]  /*a5c0*/  LDC R7, c[0x0][0x28c] ;  /* 0x0000a300ff077b82 */ /* 0x000e220000000800 */
[----:B------:R-:W-:Y:S01]  /*a5d0*/  BSSY B1, `(.L_x_210) ;  /* 0x0000039000017945 */ /* 0x000fe20003800000 */
[----:B0-----:R-:W-:-:S13]  /*a5e0*/  ISETP.LT.OR P0, PT, R7, 0x1, !P0 ;  /* 0x000000010700780c */ /* 0x001fda0004701670 */
[----:B------:R-:W-:Y:S05]  /*a5f0*/  @P0 BRA `(.L_x_211) ;  /* 0x0000000000d80947 */ /* 0x000fea0003800000 */
[----:B------:R-:W-:Y:S02]  /*a600*/  IMAD R9, R8, 0x2, R11 ;  /* 0x0000000208097824 */ /* 0x000fe400078e020b */
[----:B------:R-:W-:Y:S02]  /*a610*/  IMAD.SHL.U32 R20, R6, 0x80, RZ ;  /* 0x0000008006147824 */ /* 0x000fe400078e00ff */
[----:B------:R-:W-:Y:S02]  /*a620*/  IMAD.MOV.U32 R22, RZ, RZ, RZ ;  /* 0x000000ffff167224 */ /* 0x000fe400078e00ff */
[----:B------:R-:W-:Y:S02]  /*a630*/  IMAD.MOV.U32 R6, RZ, RZ, R12 ;  /* 0x000000ffff067224 */ /* 0x000fe400078e000c */
[----:B------:R-:W-:Y:S02]  /*a640*/  IMAD.MOV.U32 R7, RZ, RZ, R5 ;  /* 0x000000ffff077224 */ /* 0x000fe400078e0005 */
[----:B------:R-:W-:-:S02]  /*a650*/  IMAD.MOV.U32 R8, RZ, RZ, R17 ;  /* 0x000000ffff087224 */ /* 0x000fc400078e0011 */
[----:B------:R-:W-:-:S07]  /*a660*/  IMAD R19, R9, 0x50, RZ ;  /* 0x0000005009137824 */ /* 0x000fce00078e02ff */
.L_x_214:
[----:B------:R-:W0:Y:S01]  /*a670*/  S2R R18, SR_CgaCtaId ;  /* 0x0000000000127919 */ /* 0x000e220000008800 */
[----:B------:R-:W-:Y:S02]  /*a680*/  MOV R9, 0x400 ;  /* 0x0000040000097802 */ /* 0x000fe40000000f00 */
[----:B------:R-:W-:-:S13]  /*a690*/  LOP3.LUT P1, RZ, R0, 0x7f, RZ, 0xc0, !PT ;  /* 0x0000007f00ff7812 */ /* 0x000fda000782c0ff */
[----:B------:R-:W1:Y:S01]  /*a6a0*/  @!P1 LDC R13, c[0x0][0x500] ;  /* 0x00014000ff0d9b82 */ /* 0x000e620000000800 */
[----:B0-----:R-:W-:Y:S02]  /*a6b0*/  LEA R21, R18, R9, 0x18 ;  /* 0x0000000912157211 */ /* 0x001fe400078ec0ff */
[----:B------:R-:W-:-:S03]  /*a6c0*/  SHF.L.U32 R9, R7, 0x1f, RZ ;  /* 0x0000001f07097819 */ /* 0x000fc600000006ff */
[----:B------:R-:W-:-:S04]  /*a6d0*/  IMAD R18, R8, 0x8, R21 ;  /* 0x0000000808127824 */ /* 0x000fc800078e0215 */
[----:B------:R-:W0:Y:S02]  /*a6e0*/  SYNCS.PHASECHK.TRANS64.TRYWAIT P0, [R18+URZ+0x60], R9 ;  /* 0x00006009120075a7 */ /* 0x000e24000800017f */
[----:B01----:R-:W-:Y:S05]  /*a6f0*/  @!P0 BRA `(.L_x_212) ;  /* 0x0000001000908947 */ /* 0x003fea0003800000 */
.L_x_239:
[----:B0-----:R-:W-:Y:S01]  /*a700*/  PRMT R9, R15, 0x9910, RZ ;  /* 0x000099100f097816 */ /* 0x001fe200000000ff */
[----:B------:R0:W-:Y:S03]  /*a710*/  @!P1 SYNCS.ARRIVE.TRANS64 RZ, [R18+URZ], R13 ;  /* 0x0000000d12ff99a7 */ /* 0x0001e6000800003f */
[----:B------:R-:W-:-:S13]  /*a720*/  ISETP.NE.AND P0, PT, R9, 0x2, PT ;  /* 0x000000020900780c */ /* 0x000fda0003f05270 */
[----:B0-----:R-:W-:Y:S05]  /*a730*/  @P0 BRA `(.L_x_213) ;  /* 0x0000000000040947 */ /* 0x001fea0003800000 */
[----:B------:R-:W-:Y:S01]  /*a740*/  BPT.TRAP 0x1 ;  /* 0x000000040000795c */ /* 0x000fe20000300000 */
.L_x_213:
[----:B------:R-:W-:Y:S01]  /*a750*/  IMAD R9, R8, 0x2, R11 ;  /* 0x0000000208097824 */ /* 0x000fe200078e020b */
[----:B------:R-:W-:Y:S01]  /*a760*/  R2UR UR9, R18 ;  /* 0x00000000120972ca */ /* 0x000fe200000e0000 */
[--C-:B------:R-:W-:Y:S01]  /*a770*/  IMAD R13, R8, 0x2000, R21.reuse ;  /* 0x00002000080d7824 */ /* 0x100fe200078e0215 */
[----:B------:R-:W-:Y:S01]  /*a780*/  UIADD3 UR4, UP0, UR22, 0xf0, URZ ;  /* 0x000000f016047890 */ /* 0x000fe2000ff1e03f */
[----:B------:R-:W-:Y:S01]  /*a790*/  IMAD R9, R9, 0x1400, R21 ;  /* 0x0000140009097824 */ /* 0x000fe200078e0215 */
[----:B------:R-:W-:Y:S01]  /*a7a0*/  R2UR UR11, R20 ;  /* 0x00000000140b72ca */ /* 0x000fe200000e0000 */
[----:B------:R-:W-:Y:S01]  /*a7b0*/  VIADD R6, R6, 0xffffffff ;  /* 0xffffffff06067836 */ /* 0x000fe20000000000 */
[----:B------:R-:W-:Y:S01]  /*a7c0*/  R2UR UR5, R13 ;  /* 0x000000000d0572ca */ /* 0x000fe200000e0000 */
[----:B------:R-:W-:Y:S01]  /*a7d0*/  UIADD3 UR24, UP1, UR22, 0x1f0, URZ ;  /* 0x000001f016187890 */ /* 0x000fe2000ff3e03f */
[----:B------:R-:W-:Y:S01]  /*a7e0*/  R2UR UR8, R9 ;  /* 0x00000000090872ca */ /* 0x000fe200000e0000 */
[----:B------:R-:W-:Y:S01]  /*a7f0*/  VIADD R8, R8, 0x1 ;  /* 0x0000000108087836 */ /* 0x000fe20000000000 */
[----:B------:R-:W-:Y:S01]  /*a800*/  R2UR UR10, R22 ;  /* 0x00000000160a72ca */ /* 0x000fe200000e0000 */
[----:B------:R-:W-:Y:S01]  /*a810*/  UIADD3.X UR25, URZ, UR23, URZ, UP1, !UPT ;  /* 0x000000173f197290 */ /* 0x000fe20008ffe43f */
[----:B------:R-:W-:Y:S01]  /*a820*/  R2UR UR12, R16 ;  /* 0x00000000100c72ca */ /* 0x000fe200000e0000 */
[----:B------:R-:W-:Y:S01]  /*a830*/  UMOV UR6, 0x0 ;  /* 0x0000000000067882 */ /* 0x000fe20000000000 */
[----:B------:R-:W-:Y:S01]  /*a840*/  R2UR UR19, R19 ;  /* 0x00000000131372ca */ /* 0x000fe200000e0000 */
[----:B------:R-:W-:Y:S01]  /*a850*/  UMOV UR7, 0x10000000 ;  /* 0x1000000000077882 */ /* 0x000fe20000000000 */
[----:B------:R-:W-:Y:S01]  /*a860*/  ISETP.GT.AND P1, PT, R6, 0x1, PT ;  /* 0x000000010600780c */ /* 0x000fe20003f24270 */
[----:B------:R-:W-:Y:S01]  /*a870*/  UMOV UR26, 0x30000 ;  /* 0x00030000001a7882 */ /* 0x000fe20000000000 */
[----:B------:R-:W-:Y:S01]  /*a880*/  ISETP.NE.AND P0, PT, R8, 0xc, PT ;  /* 0x0000000c0800780c */ /* 0x000fe20003f05270 */
[----:B------:R-:W-:Y:S01]  /*a890*/  UIADD3 UR14, UR5, 0x180, URZ ;  /* 0x00000180050e7890 */ /* 0x000fe2000fffe03f */
[----:B------:R-:W-:Y:S01]  /*a8a0*/  VIADD R22, R22, 0x40 ;  /* 0x0000004016167836 */ /* 0x000fe20000000000 */
[----:B------:R-:W-:Y:S01]  /*a8b0*/  UIADD3.X UR5, URZ, UR23, URZ, UP0, !UPT ;  /* 0x000000173f057290 */ /* 0x000fe200087fe43f */
[----:B------:R-:W-:Y:S01]  /*a8c0*/  SEL R18, RZ, 0x1, P0 ;  /* 0x00000001ff127807 */ /* 0x000fe20000000000 */
[----:B------:R-:W-:Y:S01]  /*a8d0*/  UIADD3 UR15, UR8, 0x18180, URZ ;  /* 0x00018180080f7890 */ /* 0x000fe2000fffe03f */
[----:B------:R-:W-:-:S02]  /*a8e0*/  SEL R8, R8, RZ, P0 ;  /* 0x000000ff08087207 */ /* 0x000fc40000000000 */
[----:B------:R-:W-:Y:S01]  /*a8f0*/  UMOV UR8, UR14 ;  /* 0x0000000e00087c82 */ /* 0x000fe20008000000 */
[----:B------:R-:W-:-:S03]  /*a900*/  LOP3.LUT R7, R7, R18, RZ, 0x3c, !PT ;  /* 0x0000001207077212 */ /* 0x000fc600078e3cff */
[----:B------:R0:W-:Y:S02]  /*a910*/  UTMALDG.3D [UR8], [UR4], desc[UR6] ;  /* 0x00000608040075b4 */ /* 0x0001e40008011000 */
[----:B0-----:R-:W-:Y:S01]  /*a920*/  UMOV UR8, UR15 ;  /* 0x0000000f00087c82 */ /* 0x001fe20008000000 */
[----:B------:R-:W-:Y:S02]  /*a930*/  UMOV UR11, UR19 ;  /* 0x00000013000b7c82 */ /* 0x000fe40008000000 */
[----:B------:R0:W-:Y:S02]  /*a940*/  UTMALDG.3D.MULTICAST [UR8], [UR24], UR26, desc[UR6] ;  /* 0x00000608180073b4 */ /* 0x0001e4000801181a */
[----:B0-----:R-:W-:Y:S05]  /*a950*/  @P1 BRA `(.L_x_214) ;  /* 0xfffffffc00441947 */ /* 0x001fea000383ffff */
.L_x_211:
[----:B------:R-:W-:Y:S05]  /*a960*/  BSYNC B1 ;  /* 0x0000000000017941 */ /* 0x000fea0003800000 */
.L_x_210:
[----:B------:R-:W-:Y:S01]  /*a970*/  LOP3.LUT P1, RZ, R14, 0xff, RZ, 0xc0, !PT ;  /* 0x000000ff0eff7812 */ /* 0x000fe2000782c0ff */
[C---:B------:R-:W-:Y:S01]  /*a980*/  IMAD.IADD R17, R10.reuse, 0x1, R17 ;  /* 0x000000010a117824 */ /* 0x040fe200078e0211 */
[----:B------:R-:W-:Y:S01]  /*a990*/  ULDC.64 UR4, c[0x0][0x650] ;  /* 0x0001940000047ab9 */ /* 0x000fe20000000a00 */
[C---:B------:R-:W-:Y:S01]  /*a9a0*/  ISETP.GE.U32.AND P2, PT, R10.reuse, 0xc, PT ;  /* 0x0000000c0a00780c */ /* 0x040fe20003f46070 */
[----:B------:R-:W-:Y:S01]  /*a9b0*/  BSSY B1, `(.L_x_215) ;  /* 0x0000069000017945 */ /* 0x000fe20003800000 */
[----:B------:R-:W-:Y:S01]  /*a9c0*/  IMAD.MOV.U32 R16, RZ, RZ, -0x1 ;  /* 0xffffffffff107424 */ /* 0x000fe200078e00ff */
[----:B------:R-:W-:Y:S02]  /*a9d0*/  ISETP.GT.U32.AND P0, PT, R17, 0xb, PT ;  /* 0x0000000b1100780c */ /* 0x000fe40003f04070 */
[----:B------:R-:W-:Y:S02]  /*a9e0*/  PRMT R14, RZ, 0x7610, R14 ;  /* 0x00007610ff0e7816 */ /* 0x000fe4000000000e */
[----:B------:R-:W-:-:S03]  /*a9f0*/  ISETP.LT.U32.AND P0, PT, R10, 0xc, P0 ;  /* 0x0000000c0a00780c */ /* 0x000fc60000701070 */
[----:B------:R-:W0:Y:S01]  /*aa00*/  @P1 S2R R7, SR_CgaCtaId ;  /* 0x0000000000071919 */ /* 0x000e220000008800 */
[----:B------:R-:W-:-:S04]  /*aa10*/  @P1 MOV R6, 0x400 ;  /* 0x0000040000061802 */ /* 0x000fc80000000f00 */
[----:B0-----:R-:W-:Y:S01]  /*aa20*/  @P1 LEA R8, R7, R6, 0x18 ;  /* 0x0000000607081211 */ /* 0x001fe200078ec0ff */
[----:B------:R-:W-:Y:S01]  /*aa30*/  IMAD.WIDE.U32 R6, R17, -0x55555555, RZ ;  /* 0xaaaaaaab11067825 */ /* 0x000fe200078e00ff */
[----:B------:R-:W-:Y:S02]  /*aa40*/  SEL R6, RZ, 0x1, !P0 ;  /* 0x00000001ff067807 */ /* 0x000fe40004000000 */
[----:B------:R0:W-:Y:S01]  /*aa50*/  @P1 SYNCS.ARRIVE.TRANS64.A1T0 RZ, [R8+URZ+0xd8], RZ ;  /* 0x0000d8ff08ff19a7 */ /* 0x0001e2000810003f */
[----:B------:R-:W-:Y:S02]  /*aa60*/  IADD3 R2, P1, R2, UR20, RZ ;  /* 0x0000001402027c10 */ /* 0x000fe4000ff3e0ff */
[----:B------:R-:W-:Y:S01]  /*aa70*/  LOP3.LUT R5, R5, R6, RZ, 0x3c, !PT ;  /* 0x0000000605057212 */ /* 0x000fe200078e3cff */
[----:B------:R-:W-:Y:S01]  /*aa80*/  IMAD.MOV.U32 R6, RZ, RZ, -0x1 ;  /* 0xffffffffff067424 */ /* 0x000fe200078e00ff */
[----:B------:R-:W-:Y:S02]  /*aa90*/  IADD3.X R3, R3, UR13, RZ, P1, !PT ;  /* 0x0000000d03037c10 */ /* 0x000fe40008ffe4ff */
[----:B------:R-:W-:-:S02]  /*aaa0*/  ISETP.GE.U32.AND P0, PT, R2, UR4, PT ;  /* 0x0000000402007c0c */ /* 0x000fc4000bf06070 */
[----:B0-----:R-:W-:Y:S02]  /*aab0*/  SHF.R.U32.HI R8, RZ, 0x3, R7 ;  /* 0x00000003ff087819 */ /* 0x001fe40000011607 */
[----:B------:R-:W-:Y:S02]  /*aac0*/  ISETP.GE.U32.AND.EX P0, PT, R3, UR5, PT, P0 ;  /* 0x0000000503007c0c */ /* 0x000fe4000bf06100 */
[----:B------:R-:W-:Y:S01]  /*aad0*/  @P2 LOP3.LUT R5, R5, 0x1, R8, 0x78, !PT ;  /* 0x0000000105052812 */ /* 0x000fe200078e7808 */
[----:B------:R-:W-:Y:S01]  /*aae0*/  IMAD R17, R8, -0xc, R17 ;  /* 0xfffffff408117824 */ /* 0x000fe200078e0211 */
[----:B------:R-:W-:Y:S01]  /*aaf0*/  PRMT R7, RZ, 0x7610, R7 ;  /* 0x00007610ff077816 */ /* 0x000fe20000000007 */
[----:B------:R-:W-:-:S08]  /*ab00*/  IMAD.MOV.U32 R8, RZ, RZ, -0x1 ;  /* 0xffffffffff087424 */ /* 0x000fd000078e00ff */
[----:B------:R-:W-:Y:S05]  /*ab10*/  @P0 BRA `(.L_x_216) ;  /* 0x0000000400480947 */ /* 0x000fea0003800000 */
[----:B------:R-:W0:Y:S01]  /*ab20*/  S2R R18, SR_CTAID.X ;  /* 0x0000000000127919 */ /* 0x000e220000002500 */
[----:B------:R-:W-:Y:S01]  /*ab30*/  ULDC.64 UR4, c[0x0][0x628] ;  /* 0x00018a0000047ab9 */ /* 0x000fe20000000a00 */
[----:B------:R-:W1:Y:S01]  /*ab40*/  LDC R19, c[0x0][0x144] ;  /* 0x00005100ff137b82 */ /* 0x000e620000000800 */
[----:B------:R-:W-:Y:S01]  /*ab50*/  ISETP.NE.U32.AND P0, PT, RZ, UR4, PT ;  /* 0x00000004ff007c0c */ /* 0x000fe2000bf05070 */
[----:B------:R-:W2:Y:S01]  /*ab60*/  S2R R13, SR_CTAID.Y ;  /* 0x00000000000d7919 */ /* 0x000ea20000002600 */
[----:B------:R-:W-:Y:S01]  /*ab70*/  ULDC UR7, c[0x0][0x630] ;  /* 0x00018c0000077ab9 */ /* 0x000fe20000000800 */
[----:B------:R-:W-:Y:S01]  /*ab80*/  ULDC UR8, c[0x0][0x150] ;  /* 0x0000540000087ab9 */ /* 0x000fe20000000800 */
[----:B------:R-:W-:Y:S01]  /*ab90*/  ISETP.NE.AND.EX P0, PT, RZ, UR5, PT, P0 ;  /* 0x00000005ff007c0c */ /* 0x000fe2000bf05300 */
[----:B------:R-:W-:Y:S02]  /*aba0*/  IMAD.MOV.U32 R6, RZ, RZ, R2 ;  /* 0x000000ffff067224 */ /* 0x000fe400078e0002 */
[----:B------:R-:W-:Y:S01]  /*abb0*/  IMAD.MOV.U32 R7, RZ, RZ, R3 ;  /* 0x000000ffff077224 */ /* 0x000fe200078e0003 */
[----:B0-----:R-:W-:-:S09]  /*abc0*/  I2FP.F32.U32 R20, R18 ;  /* 0x0000001200147245 */ /* 0x001fd20000201000 */
[----:B------:R-:W-:Y:S05]  /*abd0*/  @!P0 BRA `(.L_x_217) ;  /* 0x0000000000288947 */ /* 0x000fea0003800000 */
[----:B------:R-:W-:Y:S02]  /*abe0*/  ULDC UR6, c[0x0][0x634] ;  /* 0x00018d0000067ab9 */ /* 0x000fe40000000800 */
[----:B------:R-:W-:-:S05]  /*abf0*/  IADD3 R7, P0, R2, UR6, RZ ;  /* 0x0000000602077c10 */ /* 0x000fca000ff1e0ff */
[----:B------:R-:W-:-:S04]  /*ac00*/  IMAD.X R21, RZ, RZ, R3, P0 ;  /* 0x000000ffff157224 */ /* 0x000fc800000e0603 */
[----:B------:R-:W-:-:S04]  /*ac10*/  IMAD.WIDE.U32 R8, R21, UR4, RZ ;  /* 0x0000000415087c25 */ /* 0x000fc8000f8e00ff */
[----:B------:R-:W-:-:S04]  /*ac20*/  IMAD.WIDE.U32 R8, P0, R7, UR5, R8 ;  /* 0x0000000507087c25 */ /* 0x000fc8000f800008 */
[----:B------:R-:W-:-:S04]  /*ac30*/  IMAD.WIDE.U32 R6, R7, UR4, RZ ;  /* 0x0000000407067c25 */ /* 0x000fc8000f8e00ff */
[----:B------:R-:W-:Y:S01]  /*ac40*/  IMAD.MOV.U32 R6, RZ, RZ, R9 ;  /* 0x000000ffff067224 */ /* 0x000fe200078e0009 */
[----:B------:R-:W-:Y:S01]  /*ac50*/  IADD3 RZ, P1, R7, R8, RZ ;  /* 0x0000000807ff7210 */ /* 0x000fe20007f3e0ff */
[----:B------:R-:W-:-:S04]  /*ac60*/  IMAD.X R7, RZ, RZ, RZ, P0 ;  /* 0x000000ffff077224 */ /* 0x000fc800000e06ff */
[----:B------:R-:W-:-:S08]  /*ac70*/  IMAD.WIDE.U32.X R6, R21, UR5, R6, P1 ;  /* 0x0000000515067c25 */ /* 0x000fd000088e0406 */
.L_x_217:
[----:B------:R-:W-:Y:S01]  /*ac80*/  FMUL R20, R20, UR8 ;  /* 0x0000000814147c20 */ /* 0x000fe20008400000 */
[--C-:B------:R-:W-:Y:S01]  /*ac90*/  SHF.R.U64 R16, R6, UR7, R7.reuse ;  /* 0x0000000706107c19 */ /* 0x100fe20008001207 */
[----:B------:R-:W-:Y:S01]  /*aca0*/  ULDC.64 UR4, c[0x0][0x620] ;  /* 0x0001880000047ab9 */ /* 0x000fe20000000a00 */
[----:B------:R-:W-:Y:S01]  /*acb0*/  SHF.R.U32.HI R6, RZ, UR7, R7 ;  /* 0x00000007ff067c19 */ /* 0x000fe20008011607 */
[----:B------:R-:W-:Y:S01]  /*acc0*/  ULDC.64 UR6, c[0x0][0x640] ;  /* 0x0001900000067ab9 */ /* 0x000fe20000000a00 */
[----:B------:R-:W-:Y:S01]  /*acd0*/  IADD3 R7, P0, RZ, -R16, RZ ;  /* 0x80000010ff077210 */ /* 0x000fe20007f1e0ff */
[----:B------:R-:W0:Y:S01]  /*ace0*/  F2I.U32.TRUNC.NTZ R20, R20 ;  /* 0x0000001400147305 */ /* 0x000e22000020f000 */
[----:B------:R-:W3:Y:S03]  /*acf0*/  LDC R22, c[0x0][0x148] ;  /* 0x00005200ff167b82 */ /* 0x000ee60000000800 */
[----:B------:R-:W-:Y:S01]  /*ad00*/  IMAD.X R6, RZ, RZ, ~R6, P0 ;  /* 0x000000ffff067224 */ /* 0x000fe200000e0e06 */
[----:B------:R-:W-:-:S03]  /*ad10*/  ISETP.NE.U32.AND P0, PT, RZ, UR6, PT ;  /* 0x00000006ff007c0c */ /* 0x000fc6000bf05070 */
[----:B------:R-:W-:Y:S01]  /*ad20*/  IMAD R6, R6, UR4, RZ ;  /* 0x0000000406067c24 */ /* 0x000fe2000f8e02ff */
[----:B------:R-:W-:-:S03]  /*ad30*/  ISETP.NE.AND.EX P0, PT, RZ, UR7, PT, P0 ;  /* 0x00000007ff007c0c */ /* 0x000fc6000bf05300 */
[C---:B------:R-:W-:Y:S01]  /*ad40*/  IMAD R9, R7.reuse, UR5, R6 ;  /* 0x0000000507097c24 */ /* 0x040fe2000f8e0206 */
[----:B------:R-:W-:Y:S01]  /*ad50*/  ULDC UR5, c[0x0][0x154] ;  /* 0x0000550000057ab9 */ /* 0x000fe20000000800 */
[----:B------:R-:W-:Y:S01]  /*ad60*/  IMAD.WIDE.U32 R6, R7, UR4, R2 ;  /* 0x0000000407067c25 */ /* 0x000fe2000f8e0002 */
[----:B------:R-:W-:-:S03]  /*ad70*/  ULDC UR4, c[0x0][0x618] ;  /* 0x0001860000047ab9 */ /* 0x000fc60000000800 */
[----:B0-----:R-:W-:Y:S02]  /*ad80*/  IMAD.MOV R8, RZ, RZ, -R20 ;  /* 0x000000ffff087224 */ /* 0x001fe400078e0a14 */
[----:B------:R-:W-:Y:S02]  /*ad90*/  IMAD.IADD R7, R7, 0x1, R9 ;  /* 0x0000000107077824 */ /* 0x000fe400078e0209 */
[----:B-1----:R-:W-:Y:S01]  /*ada0*/  IMAD R18, R19, R8, R18 ;  /* 0x0000000813127224 */ /* 0x002fe200078e0212 */
[----:B--2---:R-:W-:Y:S02]  /*adb0*/  I2FP.F32.U32 R8, R13 ;  /* 0x0000000d00087245 */ /* 0x004fe40000201000 */
[--C-:B------:R-:W-:Y:S02]  /*adc0*/  SHF.R.U64 R19, R6, UR4, R7.reuse ;  /* 0x0000000406137c19 */ /* 0x100fe40008001207 */
[----:B------:R-:W-:Y:S01]  /*add0*/  SHF.R.U32.HI R6, RZ, UR4, R7 ;  /* 0x00000004ff067c19 */ /* 0x000fe20008011607 */
[----:B------:R-:W-:Y:S01]  /*ade0*/  FMUL R8, R8, UR5 ;  /* 0x0000000508087c20 */ /* 0x000fe20008400000 */
[----:B------:R-:W-:-:S02]  /*adf0*/  ULDC UR4, c[0x0][0x608] ;  /* 0x0001820000047ab9 */ /* 0x000fc40000000800 */
[--C-:B------:R-:W-:Y:S01]  /*ae00*/  SHF.R.U64 R21, R19, UR4, R6.reuse ;  /* 0x0000000413157c19 */ /* 0x100fe20008001206 */
[----:B------:R0:W1:Y:S01]  /*ae10*/  F2I.U32.TRUNC.NTZ R24, R8 ;  /* 0x0000000800187305 */ /* 0x000062000020f000 */
[----:B------:R-:W-:Y:S01]  /*ae20*/  SHF.R.U32.HI R6, RZ, UR4, R6 ;  /* 0x00000004ff067c19 */ /* 0x000fe20008011606 */
[----:B------:R-:W-:-:S03]  /*ae30*/  ULDC UR4, c[0x0][0x658] ;  /* 0x0001960000047ab9 */ /* 0x000fc60000000800 */
[--C-:B------:R-:W-:Y:S02]  /*ae40*/  SHF.R.U64 R20, R21, UR4, R6.reuse ;  /* 0x0000000415147c19 */ /* 0x100fe40008001206 */
[----:B------:R-:W-:-:S03]  /*ae50*/  SHF.R.U32.HI R23, RZ, UR4, R6 ;  /* 0x00000004ff177c19 */ /* 0x000fc60008011606 */
[----:B------:R-:W-:Y:S02]  /*ae60*/  IMAD.MOV.U32 R6, RZ, RZ, R20 ;  /* 0x000000ffff067224 */ /* 0x000fe400078e0014 */
[----:B------:R-:W-:Y:S01]  /*ae70*/  IMAD.MOV.U32 R7, RZ, RZ, R23 ;  /* 0x000000ffff077224 */ /* 0x000fe200078e0017 */
[----:B0-----:R-:W-:Y:S06]  /*ae80*/  @!P0 BRA `(.L_x_218) ;  /* 0x0000000000288947 */ /* 0x001fec0003800000 */
        /* <DEDUP_REMOVED lines=10> */
.L_x_218:
[----:B------:R-:W-:Y:S01]  /*af30*/  ULDC UR4, c[0x0][0x648] ;  /* 0x0001920000047ab9 */ /* 0x000fe20000000800 */
[----:B------:R-:W-:Y:S01]  /*af40*/  LOP3.LUT R21, R21, UR17, RZ, 0xc0, !PT ;  /* 0x0000001115157c12 */ /* 0x000fe2000f8ec0ff */
[----:B-1----:R-:W-:Y:S01]  /*af50*/  IMAD.MOV R24, RZ, RZ, -R24 ;  /* 0x000000ffff187224 */ /* 0x002fe200078e0a18 */
[----:B------:R-:W-:Y:S01]  /*af60*/  SHF.R.U64 R6, R6, UR4, R7 ;  /* 0x0000000406067c19 */ /* 0x000fe20008001207 */
[----:B------:R-:W-:Y:S01]  /*af70*/  ULDC UR4, c[0x0][0x638] ;  /* 0x00018e0000047ab9 */ /* 0x000fe20000000800 */
[----:B------:R-:W-:Y:S01]  /*af80*/  LOP3.LUT R9, R19, UR16, RZ, 0xc0, !PT ;  /* 0x0000001013097c12 */ /* 0x000fe2000f8ec0ff */
[----:B---3--:R-:W-:Y:S01]  /*af90*/  @P3 IMAD R18, R22, R24, R13 ;  /* 0x0000001816123224 */ /* 0x008fe200078e020d */
[----:B------:R-:W-:Y:S01]  /*afa0*/  ULDC UR5, c[0x0][0x610] ;  /* 0x0001840000057ab9 */ /* 0x000fe20000000800 */
[----:B------:R-:W-:Y:S02]  /*afb0*/  IMAD.MOV R7, RZ, RZ, -R6 ;  /* 0x000000ffff077224 */ /* 0x000fe400078e0a06 */
[----:B------:R-:W-:-:S02]  /*afc0*/  IMAD R21, R6, UR18, R21 ;  /* 0x0000001206157c24 */ /* 0x000fc4000f8e0215 */
[----:B------:R-:W-:Y:S01]  /*afd0*/  IMAD R20, R7, UR4, R20 ;  /* 0x0000000407147c24 */ /* 0x000fe2000f8e0214 */
[----:B------:R-:W-:Y:S01]  /*afe0*/  ULDC UR4, c[0x0][0x600] ;  /* 0x0001800000047ab9 */ /* 0x000fe20000000800 */
[----:B------:R-:W-:Y:S02]  /*aff0*/  IMAD R18, R21, UR5, R18 ;  /* 0x0000000515127c24 */ /* 0x000fe4000f8e0212 */
[----:B------:R-:W-:Y:S02]  /*b000*/  IMAD R9, R20, UR4, R9 ;  /* 0x0000000414097c24 */ /* 0x000fe4000f8e0209 */
[----:B------:R-:W-:-:S03]  /*b010*/  IMAD.MOV.U32 R7, RZ, RZ, 0x1 ;  /* 0x00000001ff077424 */ /* 0x000fc600078e00ff */
[----:B------:R-:W-:Y:S02]  /*b020*/  SEL R8, R9, R18, !P3 ;  /* 0x0000001209087207 */ /* 0x000fe40005800000 */
[----:B------:R-:W-:-:S07]  /*b030*/  SEL R6, R18, R9, !P3 ;  /* 0x0000000912067207 */ /* 0x000fce0005800000 */
.L_x_216:
[----:B------:R-:W-:Y:S05]  /*b040*/  BSYNC B1 ;  /* 0x0000000000017941 */ /* 0x000fea0003800000 */
.L_x_215:
[----:B------:R-:W-:-:S13]  /*b050*/  LOP3.LUT P0, RZ, R7, 0xff, RZ, 0xc0, !PT ;  /* 0x000000ff07ff7812 */ /* 0x000fda000780c0ff */
[----:B------:R-:W-:Y:S05]  /*b060*/  @P0 BRA `(.L_x_219) ;  /* 0xfffffff400480947 */ /* 0x000fea000383ffff */
[----:B------:R-:W-:Y:S05]  /*b070*/  BSYNC B0 ;  /* 0x0000000000007941 */ /* 0x000fea0003800000 */
.L_x_208:
[----:B------:R-:W-:-:S03]  /*b080*/  UMOV UR4, 0xffffffff ;  /* 0xffffffff00047882 */ /* 0x000fc60000000000 */
[----:B------:R-:W-:Y:S05]  /*b090*/  BRA.DIV UR4, `(.L_x_220) ;  /* 0x0000000a043c7947 */ /* 0x000fea000b800000 */
[----:B------:R-:W-:-:S13]  /*b0a0*/  ELECT P0, URZ, PT ;  /* 0x00000000003f782f */ /* 0x000fda0003800000 */
.L_x_242:
[----:B------:R-:W-:Y:S04]  /*b0b0*/  BSSY B0, `(.L_x_221) ;  /* 0x0000073000007945 */ /* 0x000fe80003800000 */
[----:B------:R-:W-:Y:S05]  /*b0c0*/  @!P0 BRA `(.L_x_222) ;  /* 0x0000000400c48947 */ /* 0x000fea0003800000 */
[----:B------:R-:W-:-:S04]  /*b0d0*/  LOP3.LUT R4, R4, 0x2, RZ, 0xfc, !PT ;  /* 0x0000000204047812 */ /* 0x000fc800078efcff */
[----:B------:R-:W-:-:S13]  /*b0e0*/  ISETP.NE.AND P0, PT, R4, 0x3, PT ;  /* 0x000000030400780c */ /* 0x000fda0003f05270 */
[----:B------:R-:W-:Y:S05]  /*b0f0*/  @!P0 BRA `(.L_x_223) ;  /* 0x0000000000048947 */ /* 0x000fea0003800000 */
[----:B------:R-:W-:Y:S01]  /*b100*/  BPT.TRAP 0x1 ;  /* 0x000000040000795c */ /* 0x000fe20000300000 */
.L_x_223:
[----:B------:R-:W0:Y:S01]  /*b110*/  S2R R3, SR_CgaCtaId ;  /* 0x0000000000037919 */ /* 0x000e220000008800 */
[----:B------:R-:W-:-:S04]  /*b120*/  MOV R0, 0x400 ;  /* 0x0000040000007802 */ /* 0x000fc80000000f00 */
[----:B0-----:R-:W-:Y:S02]  /*b130*/  LEA R0, R3, R0, 0x18 ;  /* 0x0000000003007211 */ /* 0x001fe400078ec0ff */
[----:B------:R-:W-:-:S03]  /*b140*/  SHF.L.U32 R3, R5, 0x1f, RZ ;  /* 0x0000001f05037819 */ /* 0x000fc600000006ff */
[----:B------:R-:W-:-:S04]  /*b150*/  VIADD R0, R0, 0x60 ;  /* 0x0000006000007836 */ /* 0x000fc80000000000 */
[C---:B------:R-:W-:Y:S02]  /*b160*/  IMAD R6, R17.reuse, 0x8, R0 ;  /* 0x0000000811067824 */ /* 0x040fe400078e0200 */
[----:B------:R-:W-:Y:S02]  /*b170*/  VIADD R17, R17, 0x1 ;  /* 0x0000000111117836 */ /* 0x000fe40000000000 */
[----:B------:R-:W0:Y:S03]  /*b180*/  SYNCS.PHASECHK.TRANS64.TRYWAIT P0, [R6+URZ], R3 ;  /* 0x00000003060075a7 */ /* 0x000e26000800017f */
[----:B------:R-:W-:-:S04]  /*b190*/  ISETP.NE.AND P1, PT, R17, 0xc, PT ;  /* 0x0000000c1100780c */ /* 0x000fc80003f25270 */
[----:B------:R-:W-:Y:S02]  /*b1a0*/  SEL R2, RZ, 0x1, P1 ;  /* 0x00000001ff027807 */ /* 0x000fe40000800000 */
[----:B------:R-:W-:Y:S02]  /*b1b0*/  SEL R17, R17, RZ, P1 ;  /* 0x000000ff11117207 */ /* 0x000fe40000800000 */
[----:B------:R-:W-:-:S03]  /*b1c0*/  LOP3.LUT R8, R5, R2, RZ, 0x3c, !PT ;  /* 0x0000000205087212 */ /* 0x000fc600078e3cff */
[----:B------:R-:W-:Y:S01]  /*b1d0*/  IMAD R7, R17, 0x8, R0 ;  /* 0x0000000811077824 */ /* 0x000fe200078e0200 */
[----:B------:R-:W-:Y:S01]  /*b1e0*/  SHF.L.U32 R4, R8, 0x1f, RZ ;  /* 0x0000001f08047819 */ /* 0x000fe200000006ff */
[----:B0-----:R-:W-:Y:S06]  /*b1f0*/  @!P0 BRA `(.L_x_224) ;  /* 0x0000000800048947 */ /* 0x001fec0003800000 */
.L_x_243:
[----:B------:R-:W1:Y:S01]  /*b200*/  SYNCS.PHASECHK.TRANS64.TRYWAIT P0, [R7+URZ], R4 ;  /* 0x00000004070075a7 */ /* 0x000e62000800017f */
[----:B------:R-:W-:-:S05]  /*b210*/  VIADD R2, R17, 0x1 ;  /* 0x0000000111027836 */ /* 0x000fca0000000000 */
[----:B------:R-:W-:-:S04]  /*b220*/  ISETP.NE.AND P1, PT, R2, 0xc, PT ;  /* 0x0000000c0200780c */ /* 0x000fc80003f25270 */
[----:B0-----:R-:W-:Y:S02]  /*b230*/  SEL R3, RZ, 0x1, P1 ;  /* 0x00000001ff037807 */ /* 0x001fe40000800000 */
[----:B------:R-:W-:Y:S02]  /*b240*/  SEL R9, R2, RZ, P1 ;  /* 0x000000ff02097207 */ /* 0x000fe40000800000 */
[----:B------:R-:W-:-:S03]  /*b250*/  LOP3.LUT R8, R8, R3, RZ, 0x3c, !PT ;  /* 0x0000000308087212 */ /* 0x000fc600078e3cff */
[----:B------:R-:W-:Y:S01]  /*b260*/  IMAD R6, R9, 0x8, R0 ;  /* 0x0000000809067824 */ /* 0x000fe200078e0200 */
[----:B------:R-:W-:Y:S01]  /*b270*/  SHF.L.U32 R5, R8, 0x1f, RZ ;  /* 0x0000001f08057819 */ /* 0x000fe200000006ff */
[----:B-1----:R-:W-:Y:S06]  /*b280*/  @!P0 BRA `(.L_x_225) ;  /* 0x0000000400f48947 */ /* 0x002fec0003800000 */
.L_x_244:
[----:B------:R-:W1:Y:S01]  /*b290*/  SYNCS.PHASECHK.TRANS64.TRYWAIT P0, [R6+URZ], R5 ;  /* 0x00000005060075a7 */ /* 0x000e62000800017f */
[----:B------:R-:W-:-:S05]  /*b2a0*/  VIADD R2, R9, 0x1 ;  /* 0x0000000109027836 */ /* 0x000fca0000000000 */
[----:B------:R-:W-:-:S04]  /*b2b0*/  ISETP.NE.AND P1, PT, R2, 0xc, PT ;  /* 0x0000000c0200780c */ /* 0x000fc80003f25270 */
[----:B------:R-:W-:Y:S02]  /*b2c0*/  SEL R3, RZ, 0x1, P1 ;  /* 0x00000001ff037807 */ /* 0x000fe40000800000 */
[----:B0-----:R-:W-:Y:S02]  /*b2d0*/  SEL R7, R2, RZ, P1 ;  /* 0x000000ff02077207 */ /* 0x001fe40000800000 */
[----:B------:R-:W-:-:S03]  /*b2e0*/  LOP3.LUT R8, R8, R3, RZ, 0x3c, !PT ;  /* 0x0000000308087212 */ /* 0x000fc600078e3cff */
[----:B------:R-:W-:Y:S01]  /*b2f0*/  IMAD R9, R7, 0x8, R0 ;  /* 0x0000000807097824 */ /* 0x000fe200078e0200 */
[----:B------:R-:W-:Y:S01]  /*b300*/  SHF.L.U32 R4, R8, 0x1f, RZ ;  /* 0x0000001f08047819 */ /* 0x000fe200000006ff */
[----:B-1----:R-:W-:Y:S06]  /*b310*/  @!P0 BRA `(.L_x_226) ;  /* 0x0000000400e48947 */ /* 0x002fec0003800000 */
.L_x_245:
[----:B------:R-:W1:Y:S01]  /*b320*/  SYNCS.PHASECHK.TRANS64.TRYWAIT P0, [R9+URZ], R4 ;  /* 0x00000004090075a7 */ /* 0x000e62000800017f */
[----:B------:R-:W-:-:S05]  /*b330*/  VIADD R2, R7, 0x1 ;  /* 0x0000000107027836 */ /* 0x000fca0000000000 */
[----:B------:R-:W-:-:S04]  /*b340*/  ISETP.NE.AND P1, PT, R2, 0xc, PT ;  /* 0x0000000c0200780c */ /* 0x000fc80003f25270 */
[----:B------:R-:W-:Y:S02]  /*b350*/  SEL R3, RZ, 0x1, P1 ;  /* 0x00000001ff037807 */ /* 0x000fe40000800000 */
[----:B------:R-:W-:Y:S02]  /*b360*/  SEL R7, R2, RZ, P1 ;  /* 0x000000ff02077207 */ /* 0x000fe40000800000 */
[----:B------:R-:W-:-:S03]  /*b370*/  LOP3.LUT R8, R8, R3, RZ, 0x3c, !PT ;  /* 0x0000000308087212 */ /* 0x000fc600078e3cff */
[----:B0-----:R-:W-:Y:S01]  /*b380*/  IMAD R6, R7, 0x8, R0 ;  /* 0x0000000807067824 */ /* 0x001fe200078e0200 */
[----:B------:R-:W-:Y:S01]  /*b390*/  SHF.L.U32 R5, R8, 0x1f, RZ ;  /* 0x0000001f08057819 */ /* 0x000fe200000006ff */
[----:B-1----:R-:W-:Y:S06]  /*b3a0*/  @!P0 BRA `(.L_x_227) ;  /* 0x0000000400d48947 */ /* 0x002fec0003800000 */
.L_x_246:
        /* <DEDUP_REMOVED lines=9> */
.L_x_247:
        /* <DEDUP_REMOVED lines=9> */
.L_x_248:
        /* <DEDUP_REMOVED lines=9> */
.L_x_249:
        /* <DEDUP_REMOVED lines=9> */
.L_x_250:
        /* <DEDUP_REMOVED lines=9> */
.L_x_251:
        /* <DEDUP_REMOVED lines=9> */
.L_x_252:
[----:B------:R-:W1:Y:S01]  /*b710*/  SYNCS.PHASECHK.TRANS64.TRYWAIT P0, [R6+URZ], R5 ;  /* 0x00000005060075a7 */ /* 0x000e62000800017f */
[----:B------:R-:W-:-:S05]  /*b720*/  VIADD R2, R7, 0x1 ;  /* 0x0000000107027836 */ /* 0x000fca0000000000 */
[----:B------:R-:W-:-:S04]  /*b730*/  ISETP.NE.AND P1, PT, R2, 0xc, PT ;  /* 0x0000000c0200780c */ /* 0x000fc80003f25270 */
[----:B0-----:R-:W-:Y:S02]  /*b740*/  SEL R4, RZ, 0x1, P1 ;  /* 0x00000001ff047807 */ /* 0x001fe40000800000 */
[----:B------:R-:W-:Y:S02]  /*b750*/  SEL R3, R2, RZ, P1 ;  /* 0x000000ff02037207 */ /* 0x000fe40000800000 */
[----:B------:R-:W-:Y:S01]  /*b760*/  LOP3.LUT R4, R11, R4, RZ, 0x3c, !PT ;  /* 0x000000040b047212 */ /* 0x000fe200078e3cff */
[----:B-1----:R-:W-:Y:S06]  /*b770*/  @!P0 BRA `(.L_x_234) ;  /* 0x00000004006c8947 */ /* 0x002fec0003800000 */
.L_x_253:
[----:B------:R-:W-:Y:S01]  /*b780*/  IMAD R3, R3, 0x8, R0 ;  /* 0x0000000803037824 */ /* 0x000fe200078e0200 */
[----:B------:R-:W-:-:S07]  /*b790*/  SHF.L.U32 R0, R4, 0x1f, RZ ;  /* 0x0000001f04007819 */ /* 0x000fce00000006ff */
.L_x_235:
[----:B-1----:R1:W2:Y:S02]  /*b7a0*/  SYNCS.PHASECHK.TRANS64.TRYWAIT P0, [R3+URZ], R0 ;  /* 0x00000000030075a7 */ /* 0x0022a4000800017f */
[----:B--2---:R-:W-:Y:S05]  /*b7b0*/  @!P0 NANOSLEEP.SYNCS 0x989680 ;  /* 0x009896800000895d */ /* 0x004fea0003900000 */
[----:B------:R-:W2:Y:S02]  /*b7c0*/  @!P0 SYNCS.PHASECHK.TRANS64 P0, [R3+URZ], R0 ;  /* 0x00000000030085a7 */ /* 0x000ea4000800007f */
[----:B--2---:R-:W-:Y:S05]  /*b7d0*/  @!P0 BRA `(.L_x_235) ;  /* 0xfffffffc00f08947 */ /* 0x004fea000383ffff */
.L_x_222:
[----:B------:R-:W-:Y:S05]  /*b7e0*/  BSYNC B0 ;  /* 0x0000000000007941 */ /* 0x000fea0003800000 */
.L_x_221:
[----:B------:R-:W-:Y:S05]  /*b7f0*/  EXIT ;  /* 0x000000000000794d */ /* 0x000fea0003800000 */
.L_x_22:
[----:B-1----:R-:W-:-:S04]  /*b800*/  IMAD.U32 R13, RZ, RZ, UR7 ;  /* 0x00000007ff0d7e24 */ /* 0x002fc8000f8e00ff */
[----:B------:R1:W4:Y:S03]  /*b810*/  SYNCS.PHASECHK.TRANS64.TRYWAIT P0, [R13+URZ], R12 ;  /* 0x0000000c0d0075a7 */ /* 0x000326000800017f */
[----:B----4-:R-:W-:Y:S05]  /*b820*/  @!P0 NANOSLEEP.SYNCS 0x989680 ;  /* 0x009896800000895d */ /* 0x010fea0003900000 */
[----:B------:R-:W4:Y:S02]  /*b830*/  @!P0 SYNCS.PHASECHK.TRANS64 P0, [R13+URZ], R12 ;  /* 0x0000000c0d0085a7 */ /* 0x000f24000800007f */
[----:B----4-:R-:W-:Y:S05]  /*b840*/  @!P0 BRA `(.L_x_22) ;  /* 0xfffffffc00ec8947 */ /* 0x010fea000383ffff */
[----:B------:R-:W-:Y:S05]  /*b850*/  BRA `(.L_x_21) ;  /* 0xffffff60007c7947 */ /* 0x000fea000383ffff */
.L_x_28:
[----:B-1----:R-:W-:-:S04]  /*b860*/  IMAD.U32 R176, RZ, RZ, UR13 ;  /* 0x0000000dffb07e24 */ /* 0x002fc8000f8e00ff */
[----:B------:R1:W4:Y:S03]  /*b870*/  SYNCS.PHASECHK.TRANS64.TRYWAIT P0, [R176+URZ], R175 ;  /* 0x000000afb00075a7 */ /* 0x000326000800017f */
[----:B----4-:R-:W-:Y:S05]  /*b880*/  @!P0 NANOSLEEP.SYNCS 0x989680 ;  /* 0x009896800000895d */ /* 0x010fea0003900000 */
[----:B------:R-:W4:Y:S02]  /*b890*/  @!P0 SYNCS.PHASECHK.TRANS64 P0, [R176+URZ], R175 ;  /* 0x000000afb00085a7 */ /* 0x000f24000800007f */
[----:B----4-:R-:W-:Y:S05]  /*b8a0*/  @!P0 BRA `(.L_x_28) ;  /* 0xfffffffc00ec8947 */ /* 0x010fea000383ffff */
[----:B------:R-:W-:Y:S05]  /*b8b0*/  BRA `(.L_x_27) ;  /* 0xffffff6c00a47947 */ /* 0x000fea000383ffff */
.L_x_209:
[----:B------:R-:W-:Y:S01]  /*b8c0*/  BSSY B1, `(.L_x_236) ;  /* 0x0000006000017945 */ /* 0x000fe20003800000 */
[----:B------:R-:W-:-:S07]  /*b8d0*/  IMAD.MOV.U32 R7, RZ, RZ, -0x1 ;  /* 0xffffffffff077424 */ /* 0x000fce00078e00ff */
[----:B------:R-:W-:Y:S05]  /*b8e0*/  WARPSYNC.COLLECTIVE R7, `(.L_x_237) ;  /* 0x00000000070c7348 */ /* 0x000fea0003c00000 */
[----:B------:R-:W-:Y:S02]  /*b8f0*/  ELECT P0, UR62, PT ;  /* 0x00000000003e782f */ /* 0x000fe40003800000 */
[----:B------:R-:W-:Y:S01]  /*b900*/  MOV R7, UR62 ;  /* 0x0000003e00077c02 */ /* 0x000fe20008000f00 */
[----:B------:R-:W-:Y:S10]  /*b910*/  ENDCOLLECTIVE ;  /* 0x000000000000791b */ /* 0x000ff40003800000 */
.L_x_237:
[----:B------:R-:W-:Y:S05]  /*b920*/  BSYNC B1 ;  /* 0x0000000000017941 */ /* 0x000fea0003800000 */
.L_x_236:
[----:B------:R-:W-:Y:S05]  /*b930*/  BRA `(.L_x_238) ;  /* 0xffffffec00207947 */ /* 0x000fea000383ffff */
.L_x_212:
[----:B0-----:R0:W1:Y:S02]  /*b940*/  SYNCS.PHASECHK.TRANS64.TRYWAIT P0, [R18+URZ+0x60], R9 ;  /* 0x00006009120075a7 */ /* 0x001064000800017f */
[----:B-1----:R-:W-:Y:S05]  /*b950*/  @!P0 NANOSLEEP.SYNCS 0x989680 ;  /* 0x009896800000895d */ /* 0x002fea0003900000 */
[----:B------:R-:W1:Y:S02]  /*b960*/  @!P0 SYNCS.PHASECHK.TRANS64 P0, [R18+URZ+0x60], R9 ;  /* 0x00006009120085a7 */ /* 0x000e64000800007f */
[----:B-1----:R-:W-:Y:S05]  /*b970*/  @!P0 BRA `(.L_x_212) ;  /* 0xfffffffc00f08947 */ /* 0x002fea000383ffff */
[----:B------:R-:W-:Y:S05]  /*b980*/  BRA `(.L_x_239) ;  /* 0xffffffec005c7947 */ /* 0x000fea000383ffff */
.L_x_220:
[----:B------:R-:W-:Y:S01]  /*b990*/  BSSY B0, `(.L_x_240) ;  /* 0x0000006000007945 */ /* 0x000fe20003800000 */
[----:B------:R-:W-:-:S07]  /*b9a0*/  IMAD.MOV.U32 R7, RZ, RZ, -0x1 ;  /* 0xffffffffff077424 */ /* 0x000fce00078e00ff */
[----:B------:R-:W-:Y:S05]  /*b9b0*/  WARPSYNC.COLLECTIVE R7, `(.L_x_241) ;  /* 0x00000000070c7348 */ /* 0x000fea0003c00000 */
[----:B------:R-:W-:Y:S02]  /*b9c0*/  ELECT P0, UR62, PT ;  /* 0x00000000003e782f */ /* 0x000fe40003800000 */
[----:B------:R-:W-:Y:S01]  /*b9d0*/  MOV R7, UR62 ;  /* 0x0000003e00077c02 */ /* 0x000fe20008000f00 */
[----:B------:R-:W-:Y:S10]  /*b9e0*/  ENDCOLLECTIVE ;  /* 0x000000000000791b */ /* 0x000ff40003800000 */
.L_x_241:
[----:B------:R-:W-:Y:S05]  /*b9f0*/  BSYNC B0 ;  /* 0x0000000000007941 */ /* 0x000fea0003800000 */
.L_x_240:
[----:B------:R-:W-:Y:S05]  /*ba00*/  BRA `(.L_x_242) ;  /* 0xfffffff400a87947 */ /* 0x000fea000383ffff */
.L_x_224:
[----:B0-----:R0:W1:Y:S02]  /*ba10*/  SYNCS.PHASECHK.TRANS64.TRYWAIT P0, [R6+URZ], R3 ;  /* 0x00000003060075a7 */ /* 0x001064000800017f */
[----:B-1----:R-:W-:Y:S05]  /*ba20*/  @!P0 NANOSLEEP.SYNCS 0x989680 ;  /* 0x009896800000895d */ /* 0x002fea0003900000 */
[----:B------:R-:W1:Y:S02]  /*ba30*/  @!P0 SYNCS.PHASECHK.TRANS64 P0, [R6+URZ], R3 ;  /* 0x00000003060085a7 */ /* 0x000e64000800007f */
[----:B-1----:R-:W-:Y:S05]  /*ba40*/  @!P0 BRA `(.L_x_224) ;  /* 0xfffffffc00f08947 */ /* 0x002fea000383ffff */
[----:B------:R-:W-:Y:S05]  /*ba50*/  BRA `(.L_x_243) ;  /* 0xfffffff400e87947 */ /* 0x000fea000383ffff */
.L_x_225:
[----:B0-----:R0:W1:Y:S02]  /*ba60*/  SYNCS.PHASECHK.TRANS64.TRYWAIT P0, [R7+URZ], R4 ;  /* 0x00000004070075a7 */ /* 0x001064000800017f */
[----:B-1----:R-:W-:Y:S05]  /*ba70*/  @!P0 NANOSLEEP.SYNCS 0x989680 ;  /* 0x009896800000895d */ /* 0x002fea0003900000 */
[----:B------:R-:W1:Y:S02]  /*ba80*/  @!P0 SYNCS.PHASECHK.TRANS64 P0, [R7+URZ], R4 ;  /* 0x00000004070085a7 */ /* 0x000e64000800007f */
[----:B-1----:R-:W-:Y:S05]  /*ba90*/  @!P0 BRA `(.L_x_225) ;  /* 0xfffffffc00f08947 */ /* 0x002fea000383ffff */
[----:B------:R-:W-:Y:S05]  /*baa0*/  BRA `(.L_x_244) ;  /* 0xfffffff400f87947 */ /* 0x000fea000383ffff */
.L_x_226:
[----:B0-----:R0:W1:Y:S02]  /*bab0*/  SYNCS.PHASECHK.TRANS64.TRYWAIT P0, [R6+URZ], R5 ;  /* 0x00000005060075a7 */ /* 0x001064000800017f */
[----:B-1----:R-:W-:Y:S05]  /*bac0*/  @!P0 NANOSLEEP.SYNCS 0x989680 ;  /* 0x009896800000895d */ /* 0x002fea0003900000 */
[----:B------:R-:W1:Y:S02]  /*bad0*/  @!P0 SYNCS.PHASECHK.TRANS64 P0, [R6+URZ], R5 ;  /* 0x00000005060085a7 */ /* 0x000e64000800007f */
[----:B-1----:R-:W-:Y:S05]  /*bae0*/  @!P0 BRA `(.L_x_226) ;  /* 0xfffffffc00f08947 */ /* 0x002fea000383ffff */
[----:B------:R-:W-:Y:S05]  /*baf0*/  BRA `(.L_x_245) ;  /* 0xfffffff800087947 */ /* 0x000fea000383ffff */
.L_x_227:
[----:B0-----:R0:W1:Y:S02]  /*bb00*/  SYNCS.PHASECHK.TRANS64.TRYWAIT P0, [R9+URZ], R4 ;  /* 0x00000004090075a7 */ /* 0x001064000800017f */
[----:B-1----:R-:W-:Y:S05]  /*bb10*/  @!P0 NANOSLEEP.SYNCS 0x989680 ;  /* 0x009896800000895d */ /* 0x002fea0003900000 */
[----:B------:R-:W1:Y:S02]  /*bb20*/  @!P0 SYNCS.PHASECHK.TRANS64 P0, [R9+URZ], R4 ;  /* 0x00000004090085a7 */ /* 0x000e64000800007f */
[----:B-1----:R-:W-:Y:S05]  /*bb30*/  @!P0 BRA `(.L_x_227) ;  /* 0xfffffffc00f08947 */ /* 0x002fea000383ffff */
[----:B------:R-:W-:Y:S05]  /*bb40*/  BRA `(.L_x_246) ;  /* 0xfffffff800187947 */ /* 0x000fea000383ffff */
.L_x_228:
[----:B0-----:R0:W1:Y:S02]  /*bb50*/  SYNCS.PHASECHK.TRANS64.TRYWAIT P0, [R6+URZ], R5 ;  /* 0x00000005060075a7 */ /* 0x001064000800017f */
[----:B-1----:R-:W-:Y:S05]  /*bb60*/  @!P0 NANOSLEEP.SYNCS 0x989680 ;  /* 0x009896800000895d */ /* 0x002fea0003900000 */
[----:B------:R-:W1:Y:S02]  /*bb70*/  @!P0 SYNCS.PHASECHK.TRANS64 P0, [R6+URZ], R5 ;  /* 0x00000005060085a7 */ /* 0x000e64000800007f */
[----:B-1----:R-:W-:Y:S05]  /*bb80*/  @!P0 BRA `(.L_x_228) ;  /* 0xfffffffc00f08947 */ /* 0x002fea000383ffff */
[----:B------:R-:W-:Y:S05]  /*bb90*/  BRA `(.L_x_247) ;  /* 0xfffffff800287947 */ /* 0x000fea000383ffff */
.L_x_229:
[----:B0-----:R0:W1:Y:S02]  /*bba0*/  SYNCS.PHASECHK.TRANS64.TRYWAIT P0, [R9+URZ], R4 ;  /* 0x00000004090075a7 */ /* 0x001064000800017f */
[----:B-1----:R-:W-:Y:S05]  /*bbb0*/  @!P0 NANOSLEEP.SYNCS 0x989680 ;  /* 0x009896800000895d */ /* 0x002fea0003900000 */
[----:B------:R-:W1:Y:S02]  /*bbc0*/  @!P0 SYNCS.PHASECHK.TRANS64 P0, [R9+URZ], R4 ;  /* 0x00000004090085a7 */ /* 0x000e64000800007f */
[----:B-1----:R-:W-:Y:S05]  /*bbd0*/  @!P0 BRA `(.L_x_229) ;  /* 0xfffffffc00f08947 */ /* 0x002fea000383ffff */
[----:B------:R-:W-:Y:S05]  /*bbe0*/  BRA `(.L_x_248) ;  /* 0xfffffff800387947 */ /* 0x000fea000383ffff */
.L_x_230:
[----:B0-----:R0:W1:Y:S02]  /*bbf0*/  SYNCS.PHASECHK.TRANS64.TRYWAIT P0, [R6+URZ], R5 ;  /* 0x00000005060075a7 */ /* 0x001064000800017f */
[----:B-1----:R-:W-:Y:S05]  /*bc00*/  @!P0 NANOSLEEP.SYNCS 0x989680 ;  /* 0x009896800000895d */ /* 0x002fea0003900000 */
[----:B------:R-:W1:Y:S02]  /*bc10*/  @!P0 SYNCS.PHASECHK.TRANS64 P0, [R6+URZ], R5 ;  /* 0x00000005060085a7 */ /* 0x000e64000800007f */
[----:B-1----:R-:W-:Y:S05]  /*bc20*/  @!P0 BRA `(.L_x_230) ;  /* 0xfffffffc00f08947 */ /* 0x002fea000383ffff */
[----:B------:R-:W-:Y:S05]  /*bc30*/  BRA `(.L_x_249) ;  /* 0xfffffff800487947 */ /* 0x000fea000383ffff */
.L_x_231:
[----:B0-----:R0:W1:Y:S02]  /*bc40*/  SYNCS.PHASECHK.TRANS64.TRYWAIT P0, [R9+URZ], R4 ;  /* 0x00000004090075a7 */ /* 0x001064000800017f */
[----:B-1----:R-:W-:Y:S05]  /*bc50*/  @!P0 NANOSLEEP.SYNCS 0x989680 ;  /* 0x009896800000895d */ /* 0x002fea0003900000 */
[----:B------:R-:W1:Y:S02]  /*bc60*/  @!P0 SYNCS.PHASECHK.TRANS64 P0, [R9+URZ], R4 ;  /* 0x00000004090085a7 */ /* 0x000e64000800007f */
[----:B-1----:R-:W-:Y:S05]  /*bc70*/  @!P0 BRA `(.L_x_231) ;  /* 0xfffffffc00f08947 */ /* 0x002fea000383ffff */
[----:B------:R-:W-:Y:S05]  /*bc80*/  BRA `(.L_x_250) ;  /* 0xfffffff800587947 */ /* 0x000fea000383ffff */
.L_x_232:
[----:B0-----:R0:W1:Y:S02]  /*bc90*/  SYNCS.PHASECHK.TRANS64.TRYWAIT P0, [R6+URZ], R5 ;  /* 0x00000005060075a7 */ /* 0x001064000800017f */
[----:B-1----:R-:W-:Y:S05]  /*bca0*/  @!P0 NANOSLEEP.SYNCS 0x989680 ;  /* 0x009896800000895d */ /* 0x002fea0003900000 */
[----:B------:R-:W1:Y:S02]  /*bcb0*/  @!P0 SYNCS.PHASECHK.TRANS64 P0, [R6+URZ], R5 ;  /* 0x00000005060085a7 */ /* 0x000e64000800007f */
[----:B-1----:R-:W-:Y:S05]  /*bcc0*/  @!P0 BRA `(.L_x_232) ;  /* 0xfffffffc00f08947 */ /* 0x002fea000383ffff */
[----:B------:R-:W-:Y:S05]  /*bcd0*/  BRA `(.L_x_251) ;  /* 0xfffffff800687947 */ /* 0x000fea000383ffff */
.L_x_233:
[----:B0-----:R0:W1:Y:S02]  /*bce0*/  SYNCS.PHASECHK.TRANS64.TRYWAIT P0, [R9+URZ], R4 ;  /* 0x00000004090075a7 */ /* 0x001064000800017f */
[----:B-1----:R-:W-:Y:S05]  /*bcf0*/  @!P0 NANOSLEEP.SYNCS 0x989680 ;  /* 0x009896800000895d */ /* 0x002fea0003900000 */
[----:B------:R-:W1:Y:S02]  /*bd00*/  @!P0 SYNCS.PHASECHK.TRANS64 P0, [R9+URZ], R4 ;  /* 0x00000004090085a7 */ /* 0x000e64000800007f */
[----:B-1----:R-:W-:Y:S05]  /*bd10*/  @!P0 BRA `(.L_x_233) ;  /* 0xfffffffc00f08947 */ /* 0x002fea000383ffff */
[----:B------:R-:W-:Y:S05]  /*bd20*/  BRA `(.L_x_252) ;  /* 0xfffffff800787947 */ /* 0x000fea000383ffff */
.L_x_234:
[----:B0-----:R0:W1:Y:S02]  /*bd30*/  SYNCS.PHASECHK.TRANS64.TRYWAIT P0, [R6+URZ], R5 ;  /* 0x00000005060075a7 */ /* 0x001064000800017f */
[----:B-1----:R-:W-:Y:S05]  /*bd40*/  @!P0 NANOSLEEP.SYNCS 0x989680 ;  /* 0x009896800000895d */ /* 0x002fea0003900000 */
[----:B------:R-:W1:Y:S02]  /*bd50*/  @!P0 SYNCS.PHASECHK.TRANS64 P0, [R6+URZ], R5 ;  /* 0x00000005060085a7 */ /* 0x000e64000800007f */
[----:B-1----:R-:W-:Y:S05]  /*bd60*/  @!P0 BRA `(.L_x_234) ;  /* 0xfffffffc00f08947 */ /* 0x002fea000383ffff */
[----:B------:R-:W-:Y:S05]  /*bd70*/  BRA `(.L_x_253) ;  /* 0xfffffff800807947 */ /* 0x000fea000383ffff */
.L_x_254:
[----:B------:R-:W-:-:S00]  /*bd80*/  BRA `(.L_x_254) ;  /* 0xfffffffc00fc7947 */ /* 0x000fc0000383ffff */
[----:B------:R-:W-:-:S00]  /*bd90*/  NOP ;  /* 0x0000000000007918 */ /* 0x000fc00000000000 */
        /* <DEDUP_REMOVED lines=14> */
.L_x_255:


//--------------------- .nv.shared._ZN7cutlass13device_kernelINS_4gemm6kernel13GemmUniversalIN4cute5tupleIJiiiiEEENS1_10collective13CollectiveMmaINS1_37MainloopSm90TmaGmmaWarpSpecializedFP8ILi12ENS5_IJNS4_1CILi2EEENSA_ILi1EEESC_EEENS1_35KernelTmaWarpSpecializedCooperativeEEENS5_IJNSA_ILi128EEENSA_ILi160EEENSA_ILi64EEEEEENS_12float_e4m3_tENS5_IJlSC_lEEESK_SL_NS4_8TiledMMAINS4_8MMA_AtomIJNS4_4SM904GMMA30MMA_64x32x32_F32E4M3E4M3_SS_TNILNSP_7ScaleInE1ELSR_1EEEEEENS4_6LayoutISD_NS5_IJSC_NSA_ILi0EEESV_EEEEENS5_IJNS4_10UnderscoreESY_SY_EEEEENS4_13SM90_TMA_LOADENS4_14ComposedLayoutINS4_7SwizzleILi2ELi4ELi3EEENS4_18smem_ptr_flag_bitsILi8EEENSU_INS5_IJNSA_ILi8EEESI_EEENS5_IJSI_SC_EEEEEEEvNS4_8identityENS4_23SM90_TMA_LOAD_MULTICASTES1B_vS1C_EENS_8epilogue10collective6detail29Sm90TmaWarpSpecializedAdapterINS1G_15DefaultEpilogueISK_SL_SL_NS1F_6thread17LinearCombinationISK_Li1EffLNS1K_9ScaleType4KindE0ELNS_15FloatRoundStyleE2ESK_EENS1_15EpilogueDefaultEEEEEvvEEEEvNT_6ParamsE --------------------------
	.section	.nv.shared._ZN7cutlass13device_kernelINS_4gemm6kernel13GemmUniversalIN4cute5tupleIJiiiiEEENS1_10collective13CollectiveMmaINS1_37MainloopSm90TmaGmmaWarpSpecializedFP8ILi12ENS5_IJNS4_1CILi2EEENSA_ILi1EEESC_EEENS1_35KernelTmaWarpSpecializedCooperativeEEENS5_IJNSA_ILi128EEENSA_ILi160EEENSA_ILi64EEEEEENS_12float_e4m3_tENS5_IJlSC_lEEESK_SL_NS4_8TiledMMAINS4_8MMA_AtomIJNS4_4SM904GMMA30MMA_64x32x32_F32E4M3E4M3_SS_TNILNSP_7ScaleInE1ELSR_1EEEEEENS4_6LayoutISD_NS5_IJSC_NSA_ILi0EEESV_EEEEENS5_IJNS4_10UnderscoreESY_SY_EEEEENS4_13SM90_TMA_LOADENS4_14ComposedLayoutINS4_7SwizzleILi2ELi4ELi3EEENS4_18smem_ptr_flag_bitsILi8EEENSU_INS5_IJNSA_ILi8EEESI_EEENS5_IJSI_SC_EEEEEEEvNS4_8identityENS4_23SM90_TMA_LOAD_MULTICASTES1B_vS1C_EENS_8epilogue10collective6detail29Sm90TmaWarpSpecializedAdapterINS1G_15DefaultEpilogueISK_SL_SL_NS1F_6thread17LinearCombinationISK_Li1EffLNS1K_9ScaleType4KindE0ELNS_15FloatRoundStyleE2ESK_EENS1_15EpilogueDefaultEEEEEvvEEEEvNT_6ParamsE,"aw",@nobits
	.sectionflags	@""
	.align	16
	.zero		1024


//--------------------- .nv.shared.reserved.0     --------------------------
	.section	.nv.shared.reserved.0,"aw",@nobits
	.weak		__nv_reservedSMEM_offset_0_alias
	.size		__nv_reservedSMEM_offset_0_alias, 0, 0
	.other		__nv_reservedSMEM_offset_0_alias,@"STO_CUDA_RESERVED_SHARED STV_DEFAULT"
__nv_reservedSMEM_offset_0_alias:
	.zero		0


//--------------------- .nv.global                --------------------------
	.section	.nv.global,"aw",@nobits
.nv.global:
	.type		_ZN39_INTERNAL_232aa7ea_4_k_cu_fd70e770_78574cute1_E,@object
	.size		_ZN39_INTERNAL_232aa7ea_4_k_cu_fd70e770_78574cute1_E,(_ZN39_INTERNAL_232aa7ea_4_k_cu_fd70e770_78574cuda3std3__45__cpo6cbeginE - _ZN39_INTERNAL_232aa7ea_4_k_cu_fd70e770_78574cute1_E)
_ZN39_INTERNAL_232aa7ea_4_k_cu_fd70e770_78574cute1_E:
	.zero		1
	.type		_ZN39_INTERNAL_232aa7ea_4_k_cu_fd70e770_78574cuda3std3__45__cpo6cbeginE,@object
	.size		_ZN39_INTERNAL_232aa7ea_4_k_cu_fd70e770_78574cuda3std3__45__cpo6cbeginE,(_ZN39_INTERNAL_232aa7ea_4_k_cu_fd70e770_78574cuda3std3__48in_placeE - _ZN39_INTERNAL_232aa7ea_4_k_cu_fd70e770_78574cuda3std3__45__cpo6cbeginE)
_ZN39_INTERNAL_232aa7ea_4_k_cu_fd70e770_78574cuda3std3__45__cpo6cbeginE:
	.zero		1
	.type		_ZN39_INTERNAL_232aa7ea_4_k_cu_fd70e770_78574cuda3std3__48in_placeE,@object
	.size		_ZN39_INTERNAL_232aa7ea_4_k_cu_fd70e770_78574cuda3std3__48in_placeE,(_ZN39_INTERNAL_232aa7ea_4_k_cu_fd70e770_78574cuda3std6ranges3__45__cpo9iter_moveE - _ZN39_INTERNAL_232aa7ea_4_k_cu_fd70e770_78574cuda3std3__48in_placeE)
_ZN39_INTERNAL_232aa7ea_4_k_cu_fd70e770_78574cuda3std3__48in_placeE:
	.zero		1
	.type		_ZN39_INTERNAL_232aa7ea_4_k_cu_fd70e770_78574cuda3std6ranges3__45__cpo9iter_moveE,@object
	.size		_ZN39_INTERNAL_232aa7ea_4_k_cu_fd70e770_78574cuda3std6ranges3__45__cpo9iter_moveE,(_ZN39_INTERNAL_232aa7ea_4_k_cu_fd70e770_78574cuda3std3__45__cpo5beginE - _ZN39_INTERNAL_232aa7ea_4_k_cu_fd70e770_78574cuda3std6ranges3__45__cpo9iter_moveE)
_ZN39_INTERNAL_232aa7ea_4_k_cu_fd70e770_78574cuda3std6ranges3__45__cpo9iter_moveE:
	.zero		1
	.type		_ZN39_INTERNAL_232aa7ea_4_k_cu_fd70e770_78574cuda3std3__45__cpo5beginE,@object
	.size		_ZN39_INTERNAL_232aa7ea_4_k_cu_fd70e770_78574cuda3std3__45__cpo5beginE,(_ZN39_INTERNAL_232aa7ea_4_k_cu_fd70e770_78574cuda3std3__441_GLOBAL__N__232aa7ea_4_k_cu_fd70e770_78576ignoreE - _ZN39_INTERNAL_232aa7ea_4_k_cu_fd70e770_78574cuda3std3__45__cpo5beginE)
_ZN39_INTERNAL_232aa7ea_4_k_cu_fd70e770_78574cuda3std3__45__cpo5beginE:
	.zero		1
	.type		_ZN39_INTERNAL_232aa7ea_4_k_cu_fd70e770_78574cuda3std3__441_GLOBAL__N__232aa7ea_4_k_cu_fd70e770_78576ignoreE,@object
	.size		_ZN39_INTERNAL_232aa7ea_4_k_cu_fd70e770_78574cuda3std3__441_GLOBAL__N__232aa7ea_4_k_cu_fd70e770_78576ignoreE,(_ZN39_INTERNAL_232aa7ea_4_k_cu_fd70e770_78574cute7productE - _ZN39_INTERNAL_232aa7ea_4_k_cu_fd70e770_78574cuda3std3__441_GLOBAL__N__232aa7ea_4_k_cu_fd70e770_78576ignoreE)
_ZN39_INTERNAL_232aa7ea_4_k_cu_fd70e770_78574cuda3std3__441_GLOBAL__N__232aa7ea_4_k_cu_fd70e770_78576ignoreE:
	.zero		1
	.type		_ZN39_INTERNAL_232aa7ea_4_k_cu_fd70e770_78574cute7productE,@object
	.size		_ZN39_INTERNAL_232aa7ea_4_k_cu_fd70e770_78574cute7productE,(_ZN39_INTERNAL_232aa7ea_4_k_cu_fd70e770_78574cuda3std3__45__cpo3endE - _ZN39_INTERNAL_232aa7ea_4_k_cu_fd70e770_78574cute7productE)
_ZN39_INTERNAL_232aa7ea_4_k_cu_fd70e770_78574cute7productE:
	.zero		1
	.type		_ZN39_INTERNAL_232aa7ea_4_k_cu_fd70e770_78574cuda3std3__45__cpo3endE,@object
	.size		_ZN39_INTERNAL_232aa7ea_4_k_cu_fd70e770_78574cuda3std3__45__cpo3endE,(_ZN39_INTERNAL_232aa7ea_4_k_cu_fd70e770_78574cuda3std3__419piecewise_constructE - _ZN39_INTERNAL_232aa7ea_4_k_cu_fd70e770_78574cuda3std3__45__cpo3endE)
_ZN39_INTERNAL_232aa7ea_4_k_cu_fd70e770_78574cuda3std3__45__cpo3endE:
	.zero		1
	.type		_ZN39_INTERNAL_232aa7ea_4_k_cu_fd70e770_78574cuda3std3__419piecewise_constructE,@object
	.size		_ZN39_INTERNAL_232aa7ea_4_k_cu_fd70e770_78574cuda3std3__419piecewise_constructE,(_ZN39_INTERNAL_232aa7ea_4_k_cu_fd70e770_78574cuda3std3__45__cpo4cendE - _ZN39_INTERNAL_232aa7ea_4_k_cu_fd70e770_78574cuda3std3__419piecewise_constructE)
_ZN39_INTERNAL_232aa7ea_4_k_cu_fd70e770_78574cuda3std3__419piecewise_constructE:
	.zero		1
	.type		_ZN39_INTERNAL_232aa7ea_4_k_cu_fd70e770_78574cuda3std3__45__cpo4cendE,@object
	.size		_ZN39_INTERNAL_232aa7ea_4_k_cu_fd70e770_78574cuda3std3__45__cpo4cendE,(_ZN39_INTERNAL_232aa7ea_4_k_cu_fd70e770_78574cuda3std6ranges3__45__cpo4swapE - _ZN39_INTERNAL_232aa7ea_4_k_cu_fd70e770_78574cuda3std3__45__cpo4cendE)
_ZN39_INTERNAL_232aa7ea_4_k_cu_fd70e770_78574cuda3std3__45__cpo4cendE:
	.zero		1
	.type		_ZN39_INTERNAL_232aa7ea_4_k_cu_fd70e770_78574cuda3std6ranges3__45__cpo4swapE,@object
	.size		_ZN39_INTERNAL_232aa7ea_4_k_cu_fd70e770_78574cuda3std6ranges3__45__cpo4swapE,(.L_7 - _ZN39_INTERNAL_232aa7ea_4_k_cu_fd70e770_78574cuda3std6ranges3__45__cpo4swapE)
_ZN39_INTERNAL_232aa7ea_4_k_cu_fd70e770_78574cuda3std6ranges3__45__cpo4swapE:
	.zero		1
.L_7:


//--------------------- .nv.constant0._ZN7cutlass13device_kernelINS_4gemm6kernel13GemmUniversalIN4cute5tupleIJiiiiEEENS1_10collective13CollectiveMmaINS1_37MainloopSm90TmaGmmaWarpSpecializedFP8ILi12ENS5_IJNS4_1CILi2EEENSA_ILi1EEESC_EEENS1_35KernelTmaWarpSpecializedCooperativeEEENS5_IJNSA_ILi128EEENSA_ILi160EEENSA_ILi64EEEEEENS_12float_e4m3_tENS5_IJlSC_lEEESK_SL_NS4_8TiledMMAINS4_8MMA_AtomIJNS4_4SM904GMMA30MMA_64x32x32_F32E4M3E4M3_SS_TNILNSP_7ScaleInE1ELSR_1EEEEEENS4_6LayoutISD_NS5_IJSC_NSA_ILi0EEESV_EEEEENS5_IJNS4_10UnderscoreESY_SY_EEEEENS4_13SM90_TMA_LOADENS4_14ComposedLayoutINS4_7SwizzleILi2ELi4ELi3EEENS4_18smem_ptr_flag_bitsILi8EEENSU_INS5_IJNSA_ILi8EEESI_EEENS5_IJSI_SC_EEEEEEEvNS4_8identityENS4_23SM90_TMA_LOAD_MULTICASTES1B_vS1C_EENS_8epilogue10collective6detail29Sm90TmaWarpSpecializedAdapterINS1G_15DefaultEpilogueISK_SL_SL_NS1F_6thread17LinearCombinationISK_Li1EffLNS1K_9ScaleType4KindE0ELNS_15FloatRoundStyleE2ESK_EENS1_15EpilogueDefaultEEEEEvvEEEEvNT_6ParamsE --------------------------
	.section	.nv.constant0._ZN7cutlass13device_kernelINS_4gemm6kernel13GemmUniversalIN4cute5tupleIJiiiiEEENS1_10collective13CollectiveMmaINS1_37MainloopSm90TmaGmmaWarpSpecializedFP8ILi12ENS5_IJNS4_1CILi2EEENSA_ILi1EEESC_EEENS1_35KernelTmaWarpSpecializedCooperativeEEENS5_IJNSA_ILi128EEENSA_ILi160EEENSA_ILi64EEEEEENS_12float_e4m3_tENS5_IJlSC_lEEESK_SL_NS4_8TiledMMAINS4_8MMA_AtomIJNS4_4SM904GMMA30MMA_64x32x32_F32E4M3E4M3_SS_TNILNSP_7ScaleInE1ELSR_1EEEEEENS4_6LayoutISD_NS5_IJSC_NSA_ILi0EEESV_EEEEENS5_IJNS4_10UnderscoreESY_SY_EEEEENS4_13SM90_TMA_LOADENS4_14ComposedLayoutINS4_7SwizzleILi2ELi4ELi3EEENS4_18smem_ptr_flag_bitsILi8EEENSU_INS5_IJNSA_ILi8EEESI_EEENS5_IJSI_SC_EEEEEEEvNS4_8identityENS4_23SM90_TMA_LOAD_MULTICASTES1B_vS1C_EENS_8epilogue10collective6detail29Sm90TmaWarpSpecializedAdapterINS1G_15DefaultEpilogueISK_SL_SL_NS1F_6thread17LinearCombinationISK_Li1EffLNS1K_9ScaleType4KindE0ELNS_15FloatRoundStyleE2ESK_EENS1_15EpilogueDefaultEEEEEvvEEEEvNT_6ParamsE,"a",@progbits
	.sectionflags	@""
	.align	4
.nv.constant0._ZN7cutlass13device_kernelINS_4gemm6kernel13GemmUniversalIN4cute5tupleIJiiiiEEENS1_10collective13CollectiveMmaINS1_37MainloopSm90TmaGmmaWarpSpecializedFP8ILi12ENS5_IJNS4_1CILi2EEENSA_ILi1EEESC_EEENS1_35KernelTmaWarpSpecializedCooperativeEEENS5_IJNSA_ILi128EEENSA_ILi160EEENSA_ILi64EEEEEENS_12float_e4m3_tENS5_IJlSC_lEEESK_SL_NS4_8TiledMMAINS4_8MMA_AtomIJNS4_4SM904GMMA30MMA_64x32x32_F32E4M3E4M3_SS_TNILNSP_7ScaleInE1ELSR_1EEEEEENS4_6LayoutISD_NS5_IJSC_NSA_ILi0EEESV_EEEEENS5_IJNS4_10UnderscoreESY_SY_EEEEENS4_13SM90_TMA_LOADENS4_14ComposedLayoutINS4_7SwizzleILi2ELi4ELi3EEENS4_18smem_ptr_flag_bitsILi8EEENSU_INS5_IJNSA_ILi8EEESI_EEENS5_IJSI_SC_EEEEEEEvNS4_8identityENS4_23SM90_TMA_LOAD_MULTICASTES1B_vS1C_EENS_8epilogue10collective6detail29Sm90TmaWarpSpecializedAdapterINS1G_15DefaultEpilogueISK_SL_SL_NS1F_6thread17LinearCombinationISK_Li1EffLNS1K_9ScaleType4KindE0ELNS_15FloatRoundStyleE2ESK_EENS1_15EpilogueDefaultEEEEEvvEEEEvNT_6ParamsE:
	.zero		1664


//--------------------- SYMBOLS --------------------------

	.type		.nv.reservedSmem.offset0,@object
	.size		.nv.reservedSmem.offset0,0x4
